# CuTe-DSL kernel — source=fa4 family=fa4_bwd_sm100
# config = {"dtype": "BFloat16", "causal": false, "use_2cta": false, "head_dim": 64}


// ===== COMPILED SASS (sm_100a) =====

	.target	sm_100a

	.elftype	@"ET_EXEC"


//--------------------- .note.nv.tkinfo           --------------------------
	.section	.note.nv.tkinfo,"",@"SHT_NOTE"
	.sectionflags	@"SHF_NOTE_NV_TKINFO"
	.tkinfo
        /*0018*/ 	.word	0x00000081
        /*0030*/ 	.string	""
        /*0030*/ 	.string	"ptxas"
        /*0030*/ 	.string	"Cuda compilation tools, release 12.9, V12.9.83"
        /*0030*/ 	.string	"Build system must define TOOLS_VERSION_EXTENDED"
        /*0030*/ 	.string	"-O 3 -arch sm_100a "



//--------------------- .note.nv.cuver            --------------------------
	.section	.note.nv.cuver,"",@"SHT_NOTE"
	.sectionflags	@"SHF_NOTE_NV_CUVER"
        /*0018*/ 	.short	0x0001
        /*001a*/ 	.short	0x0064
        /*001c*/ 	.short	0x0001
        /*001e*/ 	.short	0x0000
        /*0020*/ 	.short	0x0001
        /*0022*/ 	.short	0x0000


//--------------------- .nv.info                  --------------------------
	.section	.nv.info,"",@"SHT_CUDA_INFO"
	.align	4


	//----- nvinfo : EIATTR_REGCOUNT
	.align		4
        /*0000*/ 	.byte	0x04, 0x2f
        /*0002*/ 	.short	(.L_4 - .L_3)
	.align		4
.L_3:
        /*0004*/ 	.word	index@(kernel_cutlass_kernel_flash_attncuteflash_bwd_sm100FlashAttentionBackwardSm100_object_at__tensor0000o6411101213_None_tensor0000o6411101213_None_tensor0000o6411101213_tensorptrf32gmemo1i64_0)
        /*0008*/ 	.word	0x00000080


	//----- nvinfo : EIATTR_FRAME_SIZE
	.align		4
.L_4:
        /*000c*/ 	.byte	0x04, 0x11
        /*000e*/ 	.short	(.L_6 - .L_5)
	.align		4
.L_5:
        /*0010*/ 	.word	index@($__internal_2_$__cuda_sm10x_tcgen05_guardrail_trap_unallocated_columns_being_dealloced)
        /*0014*/ 	.word	0x00000000


	//----- nvinfo : EIATTR_FRAME_SIZE
	.align		4
.L_6:
        /*0018*/ 	.byte	0x04, 0x11
        /*001a*/ 	.short	(.L_8 - .L_7)
	.align		4
.L_7:
        /*001c*/ 	.word	index@($__internal_1_$__cuda_sm10x_tcgen05_guardrail_trap_phase_invalid_during_alloc)
        /*0020*/ 	.word	0x00000000


	//----- nvinfo : EIATTR_FRAME_SIZE
	.align		4
.L_8:
        /*0024*/ 	.byte	0x04, 0x11
        /*0026*/ 	.short	(.L_10 - .L_9)
	.align		4
.L_9:
        /*0028*/ 	.word	index@($__internal_0_$__cuda_sm10x_tcgen05_guardrail_trap_col_being_dealloced_not_returned_by_alloc)
        /*002c*/ 	.word	0x00000000


	//----- nvinfo : EIATTR_FRAME_SIZE
	.align		4
.L_10:
        /*0030*/ 	.byte	0x04, 0x11
        /*0032*/ 	.short	(.L_12 - .L_11)
	.align		4
.L_11:
        /*0034*/ 	.word	index@(kernel_cutlass_kernel_flash_attncuteflash_bwd_sm100FlashAttentionBackwardSm100_object_at__tensor0000o6411101213_None_tensor0000o6411101213_None_tensor0000o6411101213_tensorptrf32gmemo1i64_0)
        /*0038*/ 	.word	0x00000000


	//----- nvinfo : EIATTR_MIN_STACK_SIZE
	.align		4
.L_12:
        /*003c*/ 	.byte	0x04, 0x12
        /*003e*/ 	.short	(.L_14 - .L_13)
	.align		4
.L_13:
        /*0040*/ 	.word	index@(kernel_cutlass_kernel_flash_attncuteflash_bwd_sm100FlashAttentionBackwardSm100_object_at__tensor0000o6411101213_None_tensor0000o6411101213_None_tensor0000o6411101213_tensorptrf32gmemo1i64_0)
        /*0044*/ 	.word	0x00000000
.L_14:


//--------------------- .nv.info.kernel_cutlass_kernel_flash_attncuteflash_bwd_sm100FlashAttentionBackwardSm100_object_at__tensor0000o6411101213_None_tensor0000o6411101213_None_tensor0000o6411101213_tensorptrf32gmemo1i64_0 --------------------------
	.section	.nv.info.kernel_cutlass_kernel_flash_attncuteflash_bwd_sm100FlashAttentionBackwardSm100_object_at__tensor0000o6411101213_None_tensor0000o6411101213_None_tensor0000o6411101213_tensorptrf32gmemo1i64_0,"",@"SHT_CUDA_INFO"
	.sectionflags	@""
	.align	4


	//----- nvinfo : EIATTR_CUDA_API_VERSION
	.align		4
        /*0000*/ 	.byte	0x04, 0x37
        /*0002*/ 	.short	(.L_16 - .L_15)
.L_15:
        /*0004*/ 	.word	0x00000081


	//----- nvinfo : EIATTR_KPARAM_INFO
	.align		4
.L_16:
        /*0008*/ 	.byte	0x04, 0x17
        /*000a*/ 	.short	(.L_18 - .L_17)
.L_17:
        /*000c*/ 	.word	0x00000000
        /*0010*/ 	.short	0x001b
        /*0012*/ 	.short	0x0464
        /*0014*/ 	.byte	0x00, 0xf0, 0x31, 0x00


	//----- nvinfo : EIATTR_KPARAM_INFO
	.align		4
.L_18:
        /*0018*/ 	.byte	0x04, 0x17
        /*001a*/ 	.short	(.L_20 - .L_19)
.L_19:
        /*001c*/ 	.word	0x00000000
        /*0020*/ 	.short	0x001a
        /*0022*/ 	.short	0x0460
        /*0024*/ 	.byte	0x00, 0xf0, 0x11, 0x00


	//----- nvinfo : EIATTR_KPARAM_INFO
	.align		4
.L_20:
        /*0028*/ 	.byte	0x04, 0x17
        /*002a*/ 	.short	(.L_22 - .L_21)
.L_21:
        /*002c*/ 	.word	0x00000000
        /*0030*/ 	.short	0x0019
        /*0032*/ 	.short	0x045c
        /*0034*/ 	.byte	0x00, 0xf0, 0x11, 0x00


	//----- nvinfo : EIATTR_KPARAM_INFO
	.align		4
.L_22:
        /*0038*/ 	.byte	0x04, 0x17
        /*003a*/ 	.short	(.L_24 - .L_23)
.L_23:
        /*003c*/ 	.word	0x00000000
        /*0040*/ 	.short	0x0018
        /*0042*/ 	.short	0x0458
        /*0044*/ 	.byte	0x00, 0xf0, 0x11, 0x00


	//----- nvinfo : EIATTR_KPARAM_INFO
	.align		4
.L_24:
        /*0048*/ 	.byte	0x04, 0x17
        /*004a*/ 	.short	(.L_26 - .L_25)
.L_25:
        /*004c*/ 	.word	0x00000000
        /*0050*/ 	.short	0x0017
        /*0052*/ 	.short	0x0454
        /*0054*/ 	.byte	0x00, 0xf0, 0x11, 0x00


	//----- nvinfo : EIATTR_KPARAM_INFO
	.align		4
.L_26:
        /*0058*/ 	.byte	0x04, 0x17
        /*005a*/ 	.short	(.L_28 - .L_27)
.L_27:
        /*005c*/ 	.word	0x00000000
        /*0060*/ 	.short	0x0016
        /*0062*/ 	.short	0x0450
        /*0064*/ 	.byte	0x00, 0xf0, 0x11, 0x00


	//----- nvinfo : EIATTR_KPARAM_INFO
	.align		4
.L_28:
        /*0068*/ 	.byte	0x04, 0x17
        /*006a*/ 	.short	(.L_30 - .L_29)
.L_29:
        /*006c*/ 	.word	0x00000000
        /*0070*/ 	.short	0x0015
        /*0072*/ 	.short	0x044c
        /*0074*/ 	.byte	0x00, 0xf0, 0x0d, 0x00


	//----- nvinfo : EIATTR_KPARAM_INFO
	.align		4
.L_30:
        /*0078*/ 	.byte	0x04, 0x17
        /*007a*/ 	.short	(.L_32 - .L_31)
.L_31:
        /*007c*/ 	.word	0x00000000
        /*0080*/ 	.short	0x0014
        /*0082*/ 	.short	0x0449
        /*0084*/ 	.byte	0x00, 0xf0, 0x0d, 0x00


	//----- nvinfo : EIATTR_KPARAM_INFO
	.align		4
.L_32:
        /*0088*/ 	.byte	0x04, 0x17
        /*008a*/ 	.short	(.L_34 - .L_33)
.L_33:
        /*008c*/ 	.word	0x00000000
        /*0090*/ 	.short	0x0013
        /*0092*/ 	.short	0x0446
        /*0094*/ 	.byte	0x00, 0xf0, 0x0d, 0x00


	//----- nvinfo : EIATTR_KPARAM_INFO
	.align		4
.L_34:
        /*0098*/ 	.byte	0x04, 0x17
        /*009a*/ 	.short	(.L_36 - .L_35)
.L_35:
        /*009c*/ 	.word	0x00000000
        /*00a0*/ 	.short	0x0012
        /*00a2*/ 	.short	0x0443
        /*00a4*/ 	.byte	0x00, 0xf0, 0x0d, 0x00


	//----- nvinfo : EIATTR_KPARAM_INFO
	.align		4
.L_36:
        /*00a8*/ 	.byte	0x04, 0x17
        /*00aa*/ 	.short	(.L_38 - .L_37)
.L_37:
        /*00ac*/ 	.word	0x00000000
        /*00b0*/ 	.short	0x0011
        /*00b2*/ 	.short	0x0440
        /*00b4*/ 	.byte	0x00, 0xf0, 0x0d, 0x00


	//----- nvinfo : EIATTR_KPARAM_INFO
	.align		4
.L_38:
        /*00b8*/ 	.byte	0x04, 0x17
        /*00ba*/ 	.short	(.L_40 - .L_39)
.L_39:
        /*00bc*/ 	.word	0x00000000
        /*00c0*/ 	.short	0x0010
        /*00c2*/ 	.short	0x03c0
        /*00c4*/ 	.byte	0x00, 0xf0, 0x01, 0x02


	//----- nvinfo : EIATTR_KPARAM_INFO
	.align		4
.L_40:
        /*00c8*/ 	.byte	0x04, 0x17
        /*00ca*/ 	.short	(.L_42 - .L_41)
.L_41:
        /*00cc*/ 	.word	0x00000000
        /*00d0*/ 	.short	0x000f
        /*00d2*/ 	.short	0x0340
        /*00d4*/ 	.byte	0x00, 0xf0, 0x01, 0x02


	//----- nvinfo : EIATTR_KPARAM_INFO
	.align		4
.L_42:
        /*00d8*/ 	.byte	0x04, 0x17
        /*00da*/ 	.short	(.L_44 - .L_43)
.L_43:
        /*00dc*/ 	.word	0x00000000
        /*00e0*/ 	.short	0x000e
        /*00e2*/ 	.short	0x02c0
        /*00e4*/ 	.byte	0x00, 0xf0, 0x01, 0x02


	//----- nvinfo : EIATTR_KPARAM_INFO
	.align		4
.L_44:
        /*00e8*/ 	.byte	0x04, 0x17
        /*00ea*/ 	.short	(.L_46 - .L_45)
.L_45:
        /*00ec*/ 	.word	0x00000000
        /*00f0*/ 	.short	0x000d
        /*00f2*/ 	.short	0x0240
        /*00f4*/ 	.byte	0x00, 0xf0, 0x01, 0x02


	//----- nvinfo : EIATTR_KPARAM_INFO
	.align		4
.L_46:
        /*00f8*/ 	.byte	0x04, 0x17
        /*00fa*/ 	.short	(.L_48 - .L_47)
.L_47:
        /*00fc*/ 	.word	0x00000000
        /*0100*/ 	.short	0x000c
        /*0102*/ 	.short	0x01c0
        /*0104*/ 	.byte	0x00, 0xf0, 0x01, 0x02


	//----- nvinfo : EIATTR_KPARAM_INFO
	.align		4
.L_48:
        /*0108*/ 	.byte	0x04, 0x17
        /*010a*/ 	.short	(.L_50 - .L_49)
.L_49:
        /*010c*/ 	.word	0x00000000
        /*0110*/ 	.short	0x000b
        /*0112*/ 	.short	0x0140
        /*0114*/ 	.byte	0x00, 0xf0, 0x01, 0x02


	//----- nvinfo : EIATTR_KPARAM_INFO
	.align		4
.L_50:
        /*0118*/ 	.byte	0x04, 0x17
        /*011a*/ 	.short	(.L_52 - .L_51)
.L_51:
        /*011c*/ 	.word	0x00000000
        /*0120*/ 	.short	0x000a
        /*0122*/ 	.short	0x011c
        /*0124*/ 	.byte	0x00, 0xf0, 0x31, 0x00


	//----- nvinfo : EIATTR_KPARAM_INFO
	.align		4
.L_52:
        /*0128*/ 	.byte	0x04, 0x17
        /*012a*/ 	.short	(.L_54 - .L_53)
.L_53:
        /*012c*/ 	.word	0x00000000
        /*0130*/ 	.short	0x0009
        /*0132*/ 	.short	0x0110
        /*0134*/ 	.byte	0x00, 0xf0, 0x31, 0x00


	//----- nvinfo : EIATTR_KPARAM_INFO
	.align		4
.L_54:
        /*0138*/ 	.byte	0x04, 0x17
        /*013a*/ 	.short	(.L_56 - .L_55)
.L_55:
        /*013c*/ 	.word	0x00000000
        /*0140*/ 	.short	0x0008
        /*0142*/ 	.short	0x00e8
        /*0144*/ 	.byte	0x00, 0xf0, 0xa1, 0x00


	//----- nvinfo : EIATTR_KPARAM_INFO
	.align		4
.L_56:
        /*0148*/ 	.byte	0x04, 0x17
        /*014a*/ 	.short	(.L_58 - .L_57)
.L_57:
        /*014c*/ 	.word	0x00000000
        /*0150*/ 	.short	0x0007
        /*0152*/ 	.short	0x00b8
        /*0154*/ 	.byte	0x00, 0xf0, 0xc1, 0x00


	//----- nvinfo : EIATTR_KPARAM_INFO
	.align		4
.L_58:
        /*0158*/ 	.byte	0x04, 0x17
        /*015a*/ 	.short	(.L_60 - .L_59)
.L_59:
        /*015c*/ 	.word	0x00000000
        /*0160*/ 	.short	0x0006
        /*0162*/ 	.short	0x0088
        /*0164*/ 	.byte	0x00, 0xf0, 0xc1, 0x00


	//----- nvinfo : EIATTR_KPARAM_INFO
	.align		4
.L_60:
        /*0168*/ 	.byte	0x04, 0x17
        /*016a*/ 	.short	(.L_62 - .L_61)
.L_61:
        /*016c*/ 	.word	0x00000000
        /*0170*/ 	.short	0x0005
        /*0172*/ 	.short	0x0078
        /*0174*/ 	.byte	0x00, 0xf0, 0x31, 0x00


	//----- nvinfo : EIATTR_KPARAM_INFO
	.align		4
.L_62:
        /*0178*/ 	.byte	0x04, 0x17
        /*017a*/ 	.short	(.L_64 - .L_63)
.L_63:
        /*017c*/ 	.word	0x00000000
        /*0180*/ 	.short	0x0004
        /*0182*/ 	.short	0x0050
        /*0184*/ 	.byte	0x00, 0xf0, 0xa1, 0x00


	//----- nvinfo : EIATTR_KPARAM_INFO
	.align		4
.L_64:
        /*0188*/ 	.byte	0x04, 0x17
        /*018a*/ 	.short	(.L_66 - .L_65)
.L_65:
        /*018c*/ 	.word	0x00000000
        /*0190*/ 	.short	0x0003
        /*0192*/ 	.short	0x0028
        /*0194*/ 	.byte	0x00, 0xf0, 0xa1, 0x00


	//----- nvinfo : EIATTR_KPARAM_INFO
	.align		4
.L_66:
        /*0198*/ 	.byte	0x04, 0x17
        /*019a*/ 	.short	(.L_68 - .L_67)
.L_67:
        /*019c*/ 	.word	0x00000000
        /*01a0*/ 	.short	0x0002
        /*01a2*/ 	.short	0x0018
        /*01a4*/ 	.byte	0x00, 0xf0, 0x31, 0x00


	//----- nvinfo : EIATTR_KPARAM_INFO
	.align		4
.L_68:
        /*01a8*/ 	.byte	0x04, 0x17
        /*01aa*/ 	.short	(.L_70 - .L_69)
.L_69:
        /*01ac*/ 	.word	0x00000000
        /*01b0*/ 	.short	0x0001
        /*01b2*/ 	.short	0x000c
        /*01b4*/ 	.byte	0x00, 0xf0, 0x31, 0x00


	//----- nvinfo : EIATTR_KPARAM_INFO
	.align		4
.L_70:
        /*01b8*/ 	.byte	0x04, 0x17
        /*01ba*/ 	.short	(.L_72 - .L_71)
.L_71:
        /*01bc*/ 	.word	0x00000000
        /*01c0*/ 	.short	0x0000
        /*01c2*/ 	.short	0x0000
        /*01c4*/ 	.byte	0x00, 0xf0, 0x31, 0x00


	//----- nvinfo : EIATTR_AT_ENTRY_FRAGMENTS
	.align		4
.L_72:
        /*01c8*/ 	.byte	0x04, 0x4f
        /*01ca*/ 	.short	(.L_74 - .L_73)


	//   ....[0]....
.L_73:
        /*01cc*/ 	.word	0x00000004


	//----- nvinfo : EIATTR_RESERVED_SMEM_USED
	.align		4
.L_74:
        /*01d0*/ 	.byte	0x01, 0x41
	.zero		2


	//----- nvinfo : EIATTR_SPARSE_MMA_MASK
	.align		4
        /*01d4*/ 	.byte	0x03, 0x50
        /*01d6*/ 	.short	0x0000


	//----- nvinfo : EIATTR_TCGEN05_1CTA_USED
	.align		4
        /*01d8*/ 	.byte	0x01, 0x51
	.zero		2


	//----- nvinfo : EIATTR_MAXREG_COUNT
	.align		4
        /*01dc*/ 	.byte	0x03, 0x1b
        /*01de*/ 	.short	0x0080


	//----- nvinfo : EIATTR_NUM_BARRIERS
	.align		4
        /*01e0*/ 	.byte	0x02, 0x4c
        /*01e2*/ 	.byte	0x10
	.zero		1


	//----- nvinfo : EIATTR_INT_WARP_WIDE_INSTR_OFFSETS
	.align		4
        /*01e4*/ 	.byte	0x04, 0x31
        /*01e6*/ 	.short	(.L_76 - .L_75)


	//   ....[0]....
.L_75:
        /*01e8*/ 	.word	0x000048d0


	//   ....[1]....
        /*01ec*/ 	.word	0x00004900


	//----- nvinfo : EIATTR_COOP_GROUP_MASK_REGIDS
	.align		4
.L_76:
        /*01f0*/ 	.byte	0x04, 0x29
        /*01f2*/ 	.short	(.L_78 - .L_77)


	//   ....[0]....
.L_77:
        /*01f4*/ 	.word	0xffffffff


	//   ....[1]....
        /*01f8*/ 	.word	0xffffffff


	//   ....[2]....
        /*01fc*/ 	.word	0xffffffff


	//   ....[3]....
        /*0200*/ 	.word	0xffffffff


	//   ....[4]....
        /*0204*/ 	.word	0xffffffff


	//   ....[5]....
        /*0208*/ 	.word	0xffffffff


	//   ....[6]....
        /*020c*/ 	.word	0xffffffff


	//   ....[7]....
        /*0210*/ 	.word	0xffffffff


	//   ....[8]....
        /*0214*/ 	.word	0xffffffff


	//   ....[9]....
        /*0218*/ 	.word	0xffffffff


	//   ....[10]....
        /*021c*/ 	.word	0xffffffff


	//----- nvinfo : EIATTR_COOP_GROUP_INSTR_OFFSETS
	.align		4
.L_78:
        /*0220*/ 	.byte	0x04, 0x28
        /*0222*/ 	.short	(.L_80 - .L_79)


	//   ....[0]....
.L_79:
        /*0224*/ 	.word	0x000018d0


	//   ....[1]....
        /*0228*/ 	.word	0x00001b90


	//   ....[2]....
        /*022c*/ 	.word	0x00001d60


	//   ....[3]....
        /*0230*/ 	.word	0x00001d90


	//   ....[4]....
        /*0234*/ 	.word	0x00001dc0


	//   ....[5]....
        /*0238*/ 	.word	0x00001df0


	//   ....[6]....
        /*023c*/ 	.word	0x000047e0


	//   ....[7]....
        /*0240*/ 	.word	0x000049b0


	//   ....[8]....
        /*0244*/ 	.word	0x00006e40


	//   ....[9]....
        /*0248*/ 	.word	0x00007380


	//   ....[10]....
        /*024c*/ 	.word	0x000077b0


	//----- nvinfo : EIATTR_REG_RECONFIG
	.align		4
.L_80:
        /*0250*/ 	.byte	0x01, 0x54
	.zero		2


	//----- nvinfo : EIATTR_VRC_CTA_INIT_COUNT
	.align		4
        /*0254*/ 	.byte	0x02, 0x4a
        /*0256*/ 	.byte	0x80
	.zero		1


	//----- nvinfo : EIATTR_MBARRIER_INSTR_OFFSETS
	.align		4
        /*0258*/ 	.byte	0x04, 0x39
        /*025a*/ 	.short	(.L_82 - .L_81)


	//   ....[0]....
.L_81:
        /*025c*/ 	.word	0x00000300
        /*0260*/ 	.word	0x000000ff
        /*0264*/ 	.word	0x00000060
        /*0268*/ 	.short	0x0100
        /*026a*/ 	.byte	0x04
	.zero		1


	//   ....[1]....
        /*026c*/ 	.word	0x00000310
        /*0270*/ 	.word	0x000000ff
        /*0274*/ 	.word	0x00000068
        /*0278*/ 	.short	0x0100
        /*027a*/ 	.byte	0x04
	.zero		1


	//   ....[2]....
        /*027c*/ 	.word	0x00000430
        /*0280*/ 	.word	0x000000ff
        /*0284*/ 	.word	0x00000070
        /*0288*/ 	.short	0x0100
        /*028a*/ 	.byte	0x04
	.zero		1


	//   ....[3]....
        /*028c*/ 	.word	0x00000440
        /*0290*/ 	.word	0x000000ff
        /*0294*/ 	.word	0x00000078
        /*0298*/ 	.short	0x0100
        /*029a*/ 	.byte	0x04
	.zero		1


	//   ....[4]....
        /*029c*/ 	.word	0x00000550
        /*02a0*/ 	.word	0x000000ff
        /*02a4*/ 	.word	0x00000090
        /*02a8*/ 	.short	0x0100
        /*02aa*/ 	.byte	0x04
	.zero		1


	//   ....[5]....
        /*02ac*/ 	.word	0x00000560
        /*02b0*/ 	.word	0x000000ff
        /*02b4*/ 	.word	0x00000098
        /*02b8*/ 	.short	0x0100
        /*02ba*/ 	.byte	0x04
	.zero		1


	//   ....[6]....
        /*02bc*/ 	.word	0x00000570
        /*02c0*/ 	.word	0x000000ff
        /*02c4*/ 	.word	0x000000a0
        /*02c8*/ 	.short	0x0100
        /*02ca*/ 	.byte	0x04
	.zero		1


	//   ....[7]....
        /*02cc*/ 	.word	0x00000580
        /*02d0*/ 	.word	0x000000ff
        /*02d4*/ 	.word	0x000000a8
        /*02d8*/ 	.short	0x0100
        /*02da*/ 	.byte	0x04
	.zero		1


	//   ....[8]....
        /*02dc*/ 	.word	0x00000690
        /*02e0*/ 	.word	0x000000ff
        /*02e4*/ 	.word	0x000000b0
        /*02e8*/ 	.short	0x0100
        /*02ea*/ 	.byte	0x04
	.zero		1


	//   ....[9]....
        /*02ec*/ 	.word	0x000006a0
        /*02f0*/ 	.word	0x000000ff
        /*02f4*/ 	.word	0x000000b8
        /*02f8*/ 	.short	0x0100
        /*02fa*/ 	.byte	0x04
	.zero		1


	//   ....[10]....
        /*02fc*/ 	.word	0x000007b0
        /*0300*/ 	.word	0x000000ff
        /*0304*/ 	.word	0x00000080
        /*0308*/ 	.short	0x0100
        /*030a*/ 	.byte	0x04
	.zero		1


	//   ....[11]....
        /*030c*/ 	.word	0x000007c0
        /*0310*/ 	.word	0x000000ff
        /*0314*/ 	.word	0x00000088
        /*0318*/ 	.short	0x0100
        /*031a*/ 	.byte	0x04
	.zero		1


	//   ....[12]....
        /*031c*/ 	.word	0x000008d0
        /*0320*/ 	.word	0x000000ff
        /*0324*/ 	.word	0x00000030
        /*0328*/ 	.short	0x0100
        /*032a*/ 	.byte	0x04
	.zero		1


	//   ....[13]....
        /*032c*/ 	.word	0x000008e0
        /*0330*/ 	.word	0x000000ff
        /*0334*/ 	.word	0x00000038
        /*0338*/ 	.short	0x0100
        /*033a*/ 	.byte	0x04
	.zero		1


	//   ....[14]....
        /*033c*/ 	.word	0x000008f0
        /*0340*/ 	.word	0x000000ff
        /*0344*/ 	.word	0x00000040
        /*0348*/ 	.short	0x0100
        /*034a*/ 	.byte	0x04
	.zero		1


	//   ....[15]....
        /*034c*/ 	.word	0x00000900
        /*0350*/ 	.word	0x000000ff
        /*0354*/ 	.word	0x00000048
        /*0358*/ 	.short	0x0100
        /*035a*/ 	.byte	0x04
	.zero		1


	//   ....[16]....
        /*035c*/ 	.word	0x000009f0
        /*0360*/ 	.word	0x000000ff
        /*0364*/ 	.word	0x00000050
        /*0368*/ 	.short	0x0100
        /*036a*/ 	.byte	0x04
	.zero		1


	//   ....[17]....
        /*036c*/ 	.word	0x00000a00
        /*0370*/ 	.word	0x000000ff
        /*0374*/ 	.word	0x00000058
        /*0378*/ 	.short	0x0100
        /*037a*/ 	.byte	0x04
	.zero		1


	//   ....[18]....
        /*037c*/ 	.word	0x00000a10
        /*0380*/ 	.word	0x000000ff
        /*0384*/ 	.word	0x00000000
        /*0388*/ 	.short	0x0100
        /*038a*/ 	.byte	0x04
	.zero		1


	//   ....[19]....
        /*038c*/ 	.word	0x00000a20
        /*0390*/ 	.word	0x000000ff
        /*0394*/ 	.word	0x00000008
        /*0398*/ 	.short	0x0100
        /*039a*/ 	.byte	0x04
	.zero		1


	//   ....[20]....
        /*039c*/ 	.word	0x00000a30
        /*03a0*/ 	.word	0x000000ff
        /*03a4*/ 	.word	0x00000010
        /*03a8*/ 	.short	0x0100
        /*03aa*/ 	.byte	0x04
	.zero		1


	//   ....[21]....
        /*03ac*/ 	.word	0x00000a40
        /*03b0*/ 	.word	0x000000ff
        /*03b4*/ 	.word	0x00000018
        /*03b8*/ 	.short	0x0100
        /*03ba*/ 	.byte	0x04
	.zero		1


	//   ....[22]....
        /*03bc*/ 	.word	0x00000a50
        /*03c0*/ 	.word	0x000000ff
        /*03c4*/ 	.word	0x00000020
        /*03c8*/ 	.short	0x0100
        /*03ca*/ 	.byte	0x04
	.zero		1


	//   ....[23]....
        /*03cc*/ 	.word	0x00000a60
        /*03d0*/ 	.word	0x000000ff
        /*03d4*/ 	.word	0x00000028
        /*03d8*/ 	.short	0x0100
        /*03da*/ 	.byte	0x04
	.zero		1


	//   ....[24]....
        /*03dc*/ 	.word	0x00000c00
        /*03e0*/ 	.word	0x000000ff
        /*03e4*/ 	.word	0x00000010
        /*03e8*/ 	.short	0x010a
        /*03ea*/ 	.byte	0x19
	.zero		1


	//   ....[25]....
        /*03ec*/ 	.word	0x00000d70
        /*03f0*/ 	.word	0x000000ff
        /*03f4*/ 	.word	0x00000040
        /*03f8*/ 	.short	0x010a
        /*03fa*/ 	.byte	0x19
	.zero		1


	//   ....[26]....
        /*03fc*/ 	.word	0x00000e90
        /*0400*/ 	.word	0x000000ff
        /*0404*/ 	.word	0x00000028
        /*0408*/ 	.short	0x010a
        /*040a*/ 	.byte	0x19
	.zero		1


	//   ....[27]....
        /*040c*/ 	.word	0x00001000
        /*0410*/ 	.word	0x000000ff
        /*0414*/ 	.word	0x00000058
        /*0418*/ 	.short	0x010a
        /*041a*/ 	.byte	0x19
	.zero		1


	//   ....[28]....
        /*041c*/ 	.word	0x00001390
        /*0420*/ 	.word	0x000000ff
        /*0424*/ 	.word	0x00000010
        /*0428*/ 	.short	0x010a
        /*042a*/ 	.byte	0x11
	.zero		1


	//   ....[29]....
        /*042c*/ 	.word	0x00001420
        /*0430*/ 	.word	0x000000ff
        /*0434*/ 	.word	0x00000040
        /*0438*/ 	.short	0x010a
        /*043a*/ 	.byte	0x11
	.zero		1


	//   ....[30]....
        /*043c*/ 	.word	0x000014f0
        /*0440*/ 	.word	0x000000ff
        /*0444*/ 	.word	0x00000028
        /*0448*/ 	.short	0x010a
        /*044a*/ 	.byte	0x19
	.zero		1


	//   ....[31]....
        /*044c*/ 	.word	0x000015f0
        /*0450*/ 	.word	0x000000ff
        /*0454*/ 	.word	0x00000058
        /*0458*/ 	.short	0x010a
        /*045a*/ 	.byte	0x19
	.zero		1


	//   ....[32]....
        /*045c*/ 	.word	0x00001700
        /*0460*/ 	.word	0x00000003
        /*0464*/ 	.word	0x00000010
        /*0468*/ 	.short	0x010a
        /*046a*/ 	.byte	0xff
	.zero		1


	//   ....[33]....
        /*046c*/ 	.word	0x00001750
        /*0470*/ 	.word	0x00000003
        /*0474*/ 	.word	0x00000040
        /*0478*/ 	.short	0x010a
        /*047a*/ 	.byte	0xff
	.zero		1


	//   ....[34]....
        /*047c*/ 	.word	0x000017b0
        /*0480*/ 	.word	0x000000ff
        /*0484*/ 	.word	0x00000028
        /*0488*/ 	.short	0x010a
        /*048a*/ 	.byte	0x19
	.zero		1


	//   ....[35]....
        /*048c*/ 	.word	0x00001800
        /*0490*/ 	.word	0x000000ff
        /*0494*/ 	.word	0x00000058
        /*0498*/ 	.short	0x010a
        /*049a*/ 	.byte	0x19
	.zero		1


	//   ....[36]....
        /*049c*/ 	.word	0x00001c60
        /*04a0*/ 	.word	0x000000ff
        /*04a4*/ 	.word	0x00000000
        /*04a8*/ 	.short	0x010a
        /*04aa*/ 	.byte	0x10
	.zero		1


	//   ....[37]....
        /*04ac*/ 	.word	0x00001eb0
        /*04b0*/ 	.word	0x000000ff
        /*04b4*/ 	.word	0x00000068
        /*04b8*/ 	.short	0x010a
        /*04ba*/ 	.byte	0x10
	.zero		1


	//   ....[38]....
        /*04bc*/ 	.word	0x00002130
        /*04c0*/ 	.word	0x000000ff
        /*04c4*/ 	.word	0x00000020
        /*04c8*/ 	.short	0x010a
        /*04ca*/ 	.byte	0x10
	.zero		1


	//   ....[39]....
        /*04cc*/ 	.word	0x00002150
        /*04d0*/ 	.word	0x000000ff
        /*04d4*/ 	.word	0x00000078
        /*04d8*/ 	.short	0x010a
        /*04da*/ 	.byte	0x10
	.zero		1


	//   ....[40]....
        /*04dc*/ 	.word	0x00002170
        /*04e0*/ 	.word	0x000000ff
        /*04e4*/ 	.word	0x000000b8
        /*04e8*/ 	.short	0x010a
        /*04ea*/ 	.byte	0x10
	.zero		1


	//   ....[41]....
        /*04ec*/ 	.word	0x00002430
        /*04f0*/ 	.word	0x000000ff
        /*04f4*/ 	.word	0x00000068
        /*04f8*/ 	.short	0x010a
        /*04fa*/ 	.byte	0x10
	.zero		1


	//   ....[42]....
        /*04fc*/ 	.word	0x00002fe0
        /*0500*/ 	.word	0x000000ff
        /*0504*/ 	.word	0x00000000
        /*0508*/ 	.short	0x010a
        /*050a*/ 	.byte	0x04
	.zero		1


	//   ....[43]....
        /*050c*/ 	.word	0x00003240
        /*0510*/ 	.word	0x000000ff
        /*0514*/ 	.word	0x00000080
        /*0518*/ 	.short	0x010a
        /*051a*/ 	.byte	0x10
	.zero		1


	//   ....[44]....
        /*051c*/ 	.word	0x00003890
        /*0520*/ 	.word	0x000000ff
        /*0524*/ 	.word	0x00000020
        /*0528*/ 	.short	0x010a
        /*052a*/ 	.byte	0x10
	.zero		1


	//   ....[45]....
        /*052c*/ 	.word	0x000038b0
        /*0530*/ 	.word	0x000000ff
        /*0534*/ 	.word	0x000000b8
        /*0538*/ 	.short	0x010a
        /*053a*/ 	.byte	0x10
	.zero		1


	//   ....[46]....
        /*053c*/ 	.word	0x00003a60
        /*0540*/ 	.word	0x000000ff
        /*0544*/ 	.word	0x00000068
        /*0548*/ 	.short	0x010a
        /*054a*/ 	.byte	0x10
	.zero		1


	//   ....[47]....
        /*054c*/ 	.word	0x00003dd0
        /*0550*/ 	.word	0x000000ff
        /*0554*/ 	.word	0x000000a0
        /*0558*/ 	.short	0x010a
        /*055a*/ 	.byte	0x10
	.zero		1


	//   ....[48]....
        /*055c*/ 	.word	0x00003e00
        /*0560*/ 	.word	0x000000ff
        /*0564*/ 	.word	0x000000a8
        /*0568*/ 	.short	0x010a
        /*056a*/ 	.byte	0x10
	.zero		1


	//   ....[49]....
        /*056c*/ 	.word	0x00003e30
        /*0570*/ 	.word	0x000000ff
        /*0574*/ 	.word	0x00000080
        /*0578*/ 	.short	0x010a
        /*057a*/ 	.byte	0x10
	.zero		1


	//   ....[50]....
        /*057c*/ 	.word	0x00004d70
        /*0580*/ 	.word	0x000000ff
        /*0584*/ 	.word	0x00000030
        /*0588*/ 	.short	0x010a
        /*058a*/ 	.byte	0x09
	.zero		1


	//   ....[51]....
        /*058c*/ 	.word	0x00004d90
        /*0590*/ 	.word	0x000000ff
        /*0594*/ 	.word	0x00000060
        /*0598*/ 	.short	0x010a
        /*059a*/ 	.byte	0x04
	.zero		1


	//   ....[52]....
        /*059c*/ 	.word	0x00005c20
        /*05a0*/ 	.word	0x000000ff
        /*05a4*/ 	.word	0x00000068
        /*05a8*/ 	.short	0x0101
        /*05aa*/ 	.byte	0x04
	.zero		1


	//   ....[53]....
        /*05ac*/ 	.word	0x00005c50
        /*05b0*/ 	.word	0x000000ff
        /*05b4*/ 	.word	0x00000040
        /*05b8*/ 	.short	0x0101
        /*05ba*/ 	.byte	0x09
	.zero		1


	//   ....[54]....
        /*05bc*/ 	.word	0x00005c60
        /*05c0*/ 	.word	0x000000ff
        /*05c4*/ 	.word	0x00000050
        /*05c8*/ 	.short	0x010a
        /*05ca*/ 	.byte	0x04
	.zero		1


	//   ....[55]....
        /*05cc*/ 	.word	0x00005c80
        /*05d0*/ 	.word	0x000000ff
        /*05d4*/ 	.word	0x00000070
        /*05d8*/ 	.short	0x010a
        /*05da*/ 	.byte	0x04
	.zero		1


	//   ....[56]....
        /*05dc*/ 	.word	0x00005e80
        /*05e0*/ 	.word	0x000000ff
        /*05e4*/ 	.word	0x00000088
        /*05e8*/ 	.short	0x010a
        /*05ea*/ 	.byte	0x04
	.zero		1


	//   ....[57]....
        /*05ec*/ 	.word	0x00006870
        /*05f0*/ 	.word	0x000000ff
        /*05f4*/ 	.word	0x00000058
        /*05f8*/ 	.short	0x0101
        /*05fa*/ 	.byte	0x04
	.zero		1


	//   ....[58]....
        /*05fc*/ 	.word	0x00006880
        /*0600*/ 	.word	0x000000ff
        /*0604*/ 	.word	0x00000080
        /*0608*/ 	.short	0x0101
        /*060a*/ 	.byte	0x04
	.zero		1


	//   ....[59]....
        /*060c*/ 	.word	0x000068f0
        /*0610*/ 	.word	0x00000002
        /*0614*/ 	.word	0x00000090
        /*0618*/ 	.short	0x010a
        /*061a*/ 	.byte	0xff
	.zero		1


	//   ....[60]....
        /*061c*/ 	.word	0x00006e50
        /*0620*/ 	.word	0x00000002
        /*0624*/ 	.word	0x000000a0
        /*0628*/ 	.short	0x0101
        /*062a*/ 	.byte	0xff
	.zero		1


	//   ....[61]....
        /*062c*/ 	.word	0x00006e60
        /*0630*/ 	.word	0x00000002
        /*0634*/ 	.word	0x00000098
        /*0638*/ 	.short	0x010a
        /*063a*/ 	.byte	0xff
	.zero		1


	//   ....[62]....
        /*063c*/ 	.word	0x00007390
        /*0640*/ 	.word	0x00000002
        /*0644*/ 	.word	0x000000a8
        /*0648*/ 	.short	0x0101
        /*064a*/ 	.byte	0xff
	.zero		1


	//   ....[63]....
        /*064c*/ 	.word	0x000076d0
        /*0650*/ 	.word	0x000000ff
        /*0654*/ 	.word	0x000000b0
        /*0658*/ 	.short	0x010a
        /*065a*/ 	.byte	0x04
	.zero		1


	//   ....[64]....
        /*065c*/ 	.word	0x000077c0
        /*0660*/ 	.word	0x000000ff
        /*0664*/ 	.word	0x000000b8
        /*0668*/ 	.short	0x0101
        /*066a*/ 	.byte	0x04
	.zero		1


	//   ....[65]....
        /*066c*/ 	.word	0x00007b80
        /*0670*/ 	.word	0x00000002
        /*0674*/ 	.word	0x00000010
        /*0678*/ 	.short	0x010a
        /*067a*/ 	.byte	0xff
	.zero		1


	//   ....[66]....
        /*067c*/ 	.word	0x00007c00
        /*0680*/ 	.word	0x00000002
        /*0684*/ 	.word	0x00000040
        /*0688*/ 	.short	0x010a
        /*068a*/ 	.byte	0xff
	.zero		1


	//   ....[67]....
        /*068c*/ 	.word	0x00007c80
        /*0690*/ 	.word	0x00000002
        /*0694*/ 	.word	0x00000028
        /*0698*/ 	.short	0x010a
        /*069a*/ 	.byte	0xff
	.zero		1


	//   ....[68]....
        /*069c*/ 	.word	0x00007d00
        /*06a0*/ 	.word	0x00000002
        /*06a4*/ 	.word	0x00000058
        /*06a8*/ 	.short	0x010a
        /*06aa*/ 	.byte	0xff
	.zero		1


	//   ....[69]....
        /*06ac*/ 	.word	0x00007d80
        /*06b0*/ 	.word	0x00000002
        /*06b4*/ 	.word	0x00000010
        /*06b8*/ 	.short	0x010a
        /*06ba*/ 	.byte	0xff
	.zero		1


	//   ....[70]....
        /*06bc*/ 	.word	0x00007e00
        /*06c0*/ 	.word	0x00000002
        /*06c4*/ 	.word	0x00000040
        /*06c8*/ 	.short	0x010a
        /*06ca*/ 	.byte	0xff
	.zero		1


	//   ....[71]....
        /*06cc*/ 	.word	0x00007e80
        /*06d0*/ 	.word	0x00000002
        /*06d4*/ 	.word	0x00000028
        /*06d8*/ 	.short	0x010a
        /*06da*/ 	.byte	0xff
	.zero		1


	//   ....[72]....
        /*06dc*/ 	.word	0x00007f00
        /*06e0*/ 	.word	0x00000002
        /*06e4*/ 	.word	0x00000058
        /*06e8*/ 	.short	0x010a
        /*06ea*/ 	.byte	0xff
	.zero		1


	//   ....[73]....
        /*06ec*/ 	.word	0x00007f60
        /*06f0*/ 	.word	0x00000003
        /*06f4*/ 	.word	0x00000010
        /*06f8*/ 	.short	0x010a
        /*06fa*/ 	.byte	0xff
	.zero		1


	//   ....[74]....
        /*06fc*/ 	.word	0x00007fc0
        /*0700*/ 	.word	0x00000003
        /*0704*/ 	.word	0x00000040
        /*0708*/ 	.short	0x010a
        /*070a*/ 	.byte	0xff
	.zero		1


	//   ....[75]....
        /*070c*/ 	.word	0x00008030
        /*0710*/ 	.word	0x00000003
        /*0714*/ 	.word	0x00000028
        /*0718*/ 	.short	0x010a
        /*071a*/ 	.byte	0xff
	.zero		1


	//   ....[76]....
        /*071c*/ 	.word	0x000080a0
        /*0720*/ 	.word	0x00000002
        /*0724*/ 	.word	0x00000058
        /*0728*/ 	.short	0x010a
        /*072a*/ 	.byte	0xff
	.zero		1


	//   ....[77]....
        /*072c*/ 	.word	0x00008100
        /*0730*/ 	.word	0x00000002
        /*0734*/ 	.word	0x00000000
        /*0738*/ 	.short	0x010a
        /*073a*/ 	.byte	0xff
	.zero		1


	//   ....[78]....
        /*073c*/ 	.word	0x00008180
        /*0740*/ 	.word	0x00000002
        /*0744*/ 	.word	0x00000068
        /*0748*/ 	.short	0x010a
        /*074a*/ 	.byte	0xff
	.zero		1


	//   ....[79]....
        /*074c*/ 	.word	0x000081e0
        /*0750*/ 	.word	0x00000002
        /*0754*/ 	.word	0x00000020
        /*0758*/ 	.short	0x010a
        /*075a*/ 	.byte	0xff
	.zero		1


	//   ....[80]....
        /*075c*/ 	.word	0x00008260
        /*0760*/ 	.word	0x00000002
        /*0764*/ 	.word	0x00000078
        /*0768*/ 	.short	0x010a
        /*076a*/ 	.byte	0xff
	.zero		1


	//   ....[81]....
        /*076c*/ 	.word	0x000082e0
        /*0770*/ 	.word	0x00000004
        /*0774*/ 	.word	0x000000b8
        /*0778*/ 	.short	0x010a
        /*077a*/ 	.byte	0xff
	.zero		1


	//   ....[82]....
        /*077c*/ 	.word	0x00008340
        /*0780*/ 	.word	0x00000006
        /*0784*/ 	.word	0x00000068
        /*0788*/ 	.short	0x010a
        /*078a*/ 	.byte	0xff
	.zero		1


	//   ....[83]....
        /*078c*/ 	.word	0x000083c0
        /*0790*/ 	.word	0x00000012
        /*0794*/ 	.word	0x00000000
        /*0798*/ 	.short	0x010a
        /*079a*/ 	.byte	0xff
	.zero		1


	//   ....[84]....
        /*079c*/ 	.word	0x00008430
        /*07a0*/ 	.word	0x00000019
        /*07a4*/ 	.word	0x00000080
        /*07a8*/ 	.short	0x010a
        /*07aa*/ 	.byte	0xff
	.zero		1


	//   ....[85]....
        /*07ac*/ 	.word	0x000084b0
        /*07b0*/ 	.word	0x00000012
        /*07b4*/ 	.word	0x00000020
        /*07b8*/ 	.short	0x010a
        /*07ba*/ 	.byte	0xff
	.zero		1


	//   ....[86]....
        /*07bc*/ 	.word	0x00008530
        /*07c0*/ 	.word	0x00000013
        /*07c4*/ 	.word	0x000000b8
        /*07c8*/ 	.short	0x010a
        /*07ca*/ 	.byte	0xff
	.zero		1


	//   ....[87]....
        /*07cc*/ 	.word	0x000085b0
        /*07d0*/ 	.word	0x00000012
        /*07d4*/ 	.word	0x00000068
        /*07d8*/ 	.short	0x010a
        /*07da*/ 	.byte	0xff
	.zero		1


	//   ....[88]....
        /*07dc*/ 	.word	0x00008630
        /*07e0*/ 	.word	0x00000002
        /*07e4*/ 	.word	0x000000a0
        /*07e8*/ 	.short	0x010a
        /*07ea*/ 	.byte	0xff
	.zero		1


	//   ....[89]....
        /*07ec*/ 	.word	0x000086b0
        /*07f0*/ 	.word	0x00000002
        /*07f4*/ 	.word	0x000000a8
        /*07f8*/ 	.short	0x010a
        /*07fa*/ 	.byte	0xff
	.zero		1


	//   ....[90]....
        /*07fc*/ 	.word	0x00008720
        /*0800*/ 	.word	0x00000003
        /*0804*/ 	.word	0x00000080
        /*0808*/ 	.short	0x010a
        /*080a*/ 	.byte	0xff
	.zero		1


	//   ....[91]....
        /*080c*/ 	.word	0x00008790
        /*0810*/ 	.word	0x000000ff
        /*0814*/ 	.word	0x00000030
        /*0818*/ 	.short	0x010a
        /*081a*/ 	.byte	0x09
	.zero		1


	//   ....[92]....
        /*081c*/ 	.word	0x00008810
        /*0820*/ 	.word	0x00000002
        /*0824*/ 	.word	0x00000060
        /*0828*/ 	.short	0x010a
        /*082a*/ 	.byte	0xff
	.zero		1


	//   ....[93]....
        /*082c*/ 	.word	0x00008890
        /*0830*/ 	.word	0x00000004
        /*0834*/ 	.word	0x00000050
        /*0838*/ 	.short	0x010a
        /*083a*/ 	.byte	0xff
	.zero		1


	//   ....[94]....
        /*083c*/ 	.word	0x00008910
        /*0840*/ 	.word	0x00000004
        /*0844*/ 	.word	0x00000070
        /*0848*/ 	.short	0x010a
        /*084a*/ 	.byte	0xff
	.zero		1


	//   ....[95]....
        /*084c*/ 	.word	0x00008990
        /*0850*/ 	.word	0x00000005
        /*0854*/ 	.word	0x00000088
        /*0858*/ 	.short	0x010a
        /*085a*/ 	.byte	0xff
	.zero		1


	//   ....[96]....
        /*085c*/ 	.word	0x000089e0
        /*0860*/ 	.word	0x00000002
        /*0864*/ 	.word	0x00000090
        /*0868*/ 	.short	0x010a
        /*086a*/ 	.byte	0xff
	.zero		1


	//   ....[97]....
        /*086c*/ 	.word	0x00008a30
        /*0870*/ 	.word	0x00000002
        /*0874*/ 	.word	0x00000098
        /*0878*/ 	.short	0x010a
        /*087a*/ 	.byte	0xff
	.zero		1


	//   ....[98]....
        /*087c*/ 	.word	0x00008aa0
        /*0880*/ 	.word	0x00000000
        /*0884*/ 	.word	0x000000b0
        /*0888*/ 	.short	0x010a
        /*088a*/ 	.byte	0xff
	.zero		1


	//----- nvinfo : EIATTR_NUM_MBARRIERS
	.align		4
.L_82:
        /*088c*/ 	.byte	0x03, 0x38
        /*088e*/ 	.short	0x0018


	//----- nvinfo : EIATTR_EXIT_INSTR_OFFSETS
	.align		4
        /*0890*/ 	.byte	0x04, 0x1c
        /*0892*/ 	.short	(.L_84 - .L_83)


	//   ....[0]....
.L_83:
        /*0894*/ 	.word	0x000073e0


	//   ....[1]....
        /*0898*/ 	.word	0x00007b40


	//----- nvinfo : EIATTR_REQNTID
	.align		4
.L_84:
        /*089c*/ 	.byte	0x04, 0x10
        /*089e*/ 	.short	(.L_86 - .L_85)
.L_85:
        /*08a0*/ 	.word	0x00000200
        /*08a4*/ 	.word	0x00000001
        /*08a8*/ 	.word	0x00000001


	//----- nvinfo : EIATTR_CRS_STACK_SIZE
	.align		4
.L_86:
        /*08ac*/ 	.byte	0x04, 0x1e
        /*08ae*/ 	.short	(.L_88 - .L_87)
.L_87:
        /*08b0*/ 	.word	0x00000000


	//----- nvinfo : EIATTR_CBANK_PARAM_SIZE
	.align		4
.L_88:
        /*08b4*/ 	.byte	0x03, 0x19
        /*08b6*/ 	.short	0x0470


	//----- nvinfo : EIATTR_PARAM_CBANK
	.align		4
        /*08b8*/ 	.byte	0x04, 0x0a
        /*08ba*/ 	.short	(.L_90 - .L_89)
	.align		4
.L_89:
        /*08bc*/ 	.word	index@(.nv.constant0.kernel_cutlass_kernel_flash_attncuteflash_bwd_sm100FlashAttentionBackwardSm100_object_at__tensor0000o6411101213_None_tensor0000o6411101213_None_tensor0000o6411101213_tensorptrf32gmemo1i64_0)
        /*08c0*/ 	.short	0x0380
        /*08c2*/ 	.short	0x0470


	//----- nvinfo : EIATTR_SW_WAR
	.align		4
.L_90:
        /*08c4*/ 	.byte	0x04, 0x36
        /*08c6*/ 	.short	(.L_92 - .L_91)
.L_91:
        /*08c8*/ 	.word	0x00000008
.L_92:


//--------------------- .nv.compat                --------------------------
	.section	.nv.compat,"",@"SHT_CUDA_COMPAT_INFO"
	.align	4
        /*0000*/ 	.byte	0x02, 0x02, 0x02, 0x00, 0x02, 0x05, 0x05, 0x00, 0x02, 0x03, 0x01, 0x00, 0x02, 0x06, 0x01, 0x00


//--------------------- .nv.callgraph             --------------------------
	.section	.nv.callgraph,"",@"SHT_CUDA_CALLGRAPH"
	.align	4
	.sectionentsize	8
	.align		4
        /*0000*/ 	.word	0x00000000
	.align		4
        /*0004*/ 	.word	0xffffffff
	.align		4
        /*0008*/ 	.word	0x00000000
	.align		4
        /*000c*/ 	.word	0xfffffffe
	.align		4
        /*0010*/ 	.word	0x00000000
	.align		4
        /*0014*/ 	.word	0xfffffffd
	.align		4
        /*0018*/ 	.word	0x00000000
	.align		4
        /*001c*/ 	.word	0xfffffffc


//--------------------- .text.kernel_cutlass_kernel_flash_attncuteflash_bwd_sm100FlashAttentionBackwardSm100_object_at__tensor0000o6411101213_None_tensor0000o6411101213_None_tensor0000o6411101213_tensorptrf32gmemo1i64_0 --------------------------
	.section	.text.kernel_cutlass_kernel_flash_attncuteflash_bwd_sm100FlashAttentionBackwardSm100_object_at__tensor0000o6411101213_None_tensor0000o6411101213_None_tensor0000o6411101213_tensorptrf32gmemo1i64_0,"ax",@progbits
	.align	128
        .global         kernel_cutlass_kernel_flash_attncuteflash_bwd_sm100FlashAttentionBackwardSm100_object_at__tensor0000o6411101213_None_tensor0000o6411101213_None_tensor0000o6411101213_tensorptrf32gmemo1i64_0
        .type           kernel_cutlass_kernel_flash_attncuteflash_bwd_sm100FlashAttentionBackwardSm100_object_at__tensor0000o6411101213_None_tensor0000o6411101213_None_tensor0000o6411101213_tensorptrf32gmemo1i64_0,@function
        .size           kernel_cutlass_kernel_flash_attncuteflash_bwd_sm100FlashAttentionBackwardSm100_object_at__tensor0000o6411101213_None_tensor0000o6411101213_None_tensor0000o6411101213_tensorptrf32gmemo1i64_0,(.L_x_141 - kernel_cutlass_kernel_flash_attncuteflash_bwd_sm100FlashAttentionBackwardSm100_object_at__tensor0000o6411101213_None_tensor0000o6411101213_None_tensor0000o6411101213_tensorptrf32gmemo1i64_0)
        .other          kernel_cutlass_kernel_flash_attncuteflash_bwd_sm100FlashAttentionBackwardSm100_object_at__tensor0000o6411101213_None_tensor0000o6411101213_None_tensor0000o6411101213_tensorptrf32gmemo1i64_0,@"STO_CUDA_ENTRY STV_DEFAULT"
kernel_cutlass_kernel_flash_attncuteflash_bwd_sm100FlashAttentionBackwardSm100_object_at__tensor0000o6411101213_None_tensor0000o6411101213_None_tensor0000o6411101213_tensorptrf32gmemo1i64_0:
.text.kernel_cutlass_kernel_flash_attncuteflash_bwd_sm100FlashAttentionBackwardSm100_object_at__tensor0000o6411101213_None_tensor0000o6411101213_None_tensor0000o6411101213_tensorptrf32gmemo1i64_0:
[----:B------:R-:W1:Y:S01]  /*0000*/  LDC R1, c[0x0][0x37c] ;  /* 0x0000df00ff017b82 */ /* 0x000e620000000800 */
[----:B------:R-:W2:Y:S01]  /*0010*/  S2R R0, SR_TID.X ;  /* 0x0000000000007919 */ /* 0x000ea20000002100 */
[----:B------:R-:W-:Y:S01]  /*0020*/  BSSY.RECONVERGENT B0, `(.L_x_0) ;  /* 0x0000031000007945 */ /* 0x000fe20003800200 */
[----:B--2---:R-:W-:-:S04]  /*0030*/  SHF.R.U32.HI R0, RZ, 0x5, R0 ;  /* 0x00000005ff007819 */ /* 0x004fc80000011600 */
[----:B------:R-:W-:-:S13]  /*0040*/  R2UR UR4, R0 ;  /* 0x00000000000472ca */ /* 0x000fda00000e0000 */
[----:B------:R-:W-:Y:S01]  /*0050*/  UISETP.NE.AND UP5, UPT, UR4, 0xd, UPT ;  /* 0x0000000d0400788c */ /* 0x000fe2000bfa5270 */
[----:B------:R-:W-:-:S08]  /*0060*/  IMAD.U32 R2, RZ, RZ, UR4 ;  /* 0x00000004ff027e24 */ /* 0x000fd0000f8e00ff */
[----:B-1----:R-:W-:Y:S05]  /*0070*/  BRA.U UP5, `(.L_x_1) ;  /* 0x00000001055c7547 */ /* 0x002fea000b800000 */
[----:B------:R-:W-:Y:S01]  /*0080*/  ELECT P0, URZ, PT ;  /* 0x0000000000ff782f */ /* 0x000fe20003800000 */
[----:B------:R-:W-:-:S12]  /*0090*/  UPLOP3.LUT UP6, UPT, UPT, UPT, UPT, 0x40, 0x4 ;  /* 0x000000000004789c */ /* 0x000fd80003fce870 */
[----:B------:R-:W-:Y:S05]  /*00a0*/  @!P0 BRA `(.L_x_2) ;  /* 0x0000000000a08947 */ /* 0x000fea0003800000 */
[----:B------:R-:W1:Y:S02]  /*00b0*/  LDCU.64 UR4, c[0x0][0x348] ;  /* 0x00006900ff0477ac */ /* 0x000e640008000a00 */
[----:B-1----:R-:W-:Y:S02]  /*00c0*/  UIADD3 UR14, UP0, UPT, UR4, 0x140, URZ ;  /* 0x00000140040e7890 */ /* 0x002fe4000ff1e0ff */
[----:B------:R-:W-:Y:S02]  /*00d0*/  UIADD3 UR12, UP4, UPT, UR4, 0x1c0, URZ ;  /* 0x000001c0040c7890 */ /* 0x000fe4000ff9e0ff */
[----:B------:R-:W-:Y:S02]  /*00e0*/  UIADD3 UR10, UP3, UPT, UR4, 0x240, URZ ;  /* 0x00000240040a7890 */ /* 0x000fe4000ff7e0ff */
[----:B------:R-:W-:Y:S02]  /*00f0*/  UIADD3 UR8, UP2, UPT, UR4, 0x2c0, URZ ;  /* 0x000002c004087890 */ /* 0x000fe4000ff5e0ff */
[----:B------:R-:W-:-:S02]  /*0100*/  UIADD3 UR6, UP1, UPT, UR4, 0x340, URZ ;  /* 0x0000034004067890 */ /* 0x000fc4000ff3e0ff */
[----:B------:R-:W-:Y:S02]  /*0110*/  UIADD3.X UR15, UPT, UPT, URZ, UR5, URZ, UP0, !UPT ;  /* 0x00000005ff0f7290 */ /* 0x000fe400087fe4ff */
[----:B------:R-:W-:Y:S02]  /*0120*/  UIADD3 UR4, UP0, UPT, UR4, 0x3c0, URZ ;  /* 0x000003c004047890 */ /* 0x000fe4000ff1e0ff */
[----:B------:R-:W-:Y:S02]  /*0130*/  UIADD3.X UR13, UPT, UPT, URZ, UR5, URZ, UP4, !UPT ;  /* 0x00000005ff0d7290 */ /* 0x000fe4000a7fe4ff */
[----:B------:R-:W-:Y:S02]  /*0140*/  UIADD3.X UR11, UPT, UPT, URZ, UR5, URZ, UP3, !UPT ;  /* 0x00000005ff0b7290 */ /* 0x000fe40009ffe4ff */
[----:B------:R-:W-:Y:S01]  /*0150*/  UIADD3.X UR9, UPT, UPT, URZ, UR5, URZ, UP2, !UPT ;  /* 0x00000005ff097290 */ /* 0x000fe200097fe4ff */
[----:B------:R4:W-:Y:S01]  /*0160*/  UTMACCTL.PF [UR14] ;  /* 0x000000000e0079b9 */ /* 0x0009e20008040000 */
[----:B------:R-:W-:-:S03]  /*0170*/  UIADD3.X UR7, UPT, UPT, URZ, UR5, URZ, UP1, !UPT ;  /* 0x00000005ff077290 */ /* 0x000fc60008ffe4ff */
[----:B------:R4:W-:Y:S01]  /*0180*/  UTMACCTL.PF [UR12] ;  /* 0x000000000c0079b9 */ /* 0x0009e20008040000 */
[----:B------:R-:W-:Y:S01]  /*0190*/  UIADD3.X UR5, UPT, UPT, URZ, UR5, URZ, UP0, !UPT ;  /* 0x00000005ff057290 */ /* 0x000fe200087fe4ff */
[----:B------:R4:W-:Y:S02]  /*01a0*/  UTMACCTL.PF [UR10] ;  /* 0x000000000a0079b9 */ /* 0x0009e40008040000 */
[----:B------:R4:W-:Y:S02]  /*01b0*/  UTMACCTL.PF [UR8] ;  /* 0x00000000080079b9 */ /* 0x0009e40008040000 */
[----:B------:R4:W-:Y:S04]  /*01c0*/  UTMACCTL.PF [UR6] ;  /* 0x00000000060079b9 */ /* 0x0009e80008040000 */
[----:B------:R4:W-:Y:S02]  /*01d0*/  UTMACCTL.PF [UR4] ;  /* 0x00000000040079b9 */ /* 0x0009e40008040000 */
[----:B----4-:R-:W-:Y:S05]  /*01e0*/  BRA `(.L_x_2) ;  /* 0x0000000000507947 */ /* 0x010fea0003800000 */
.L_x_1:
[----:B------:R-:W-:Y:S01]  /*01f0*/  R2UR UR4, R0 ;  /* 0x00000000000472ca */ /* 0x000fe200000e0000 */
[----:B------:R-:W-:-:S12]  /*0200*/  UPLOP3.LUT UP6, UPT, UPT, UPT, UPT, 0x40, 0x4 ;  /* 0x000000000004789c */ /* 0x000fd80003fce870 */
[----:B------:R-:W-:-:S09]  /*0210*/  UISETP.NE.AND UP0, UPT, UR4, URZ, UPT ;  /* 0x000000ff0400728c */ /* 0x000fd2000bf05270 */
[----:B------:R-:W-:Y:S05]  /*0220*/  BRA.U UP0, `(.L_x_2) ;  /* 0x0000000100407547 */ /* 0x000fea000b800000 */
[----:B------:R-:W1:Y:S01]  /*0230*/  S2UR UR4, SR_CgaCtaId ;  /* 0x00000000000479c3 */ /* 0x000e620000008800 */
[----:B------:R-:W-:Y:S01]  /*0240*/  UMOV UR5, 0x400 ;  /* 0x0000040000057882 */ /* 0x000fe20000000000 */
[----:B------:R-:W-:Y:S01]  /*0250*/  UMOV UR8, 0x1 ;  /* 0x0000000100087882 */ /* 0x000fe20000000000 */
[----:B------:R-:W-:Y:S01]  /*0260*/  UMOV UR6, 0x8 ;  /* 0x0000000800067882 */ /* 0x000fe20000000000 */
[----:B------:R-:W-:-:S04]  /*0270*/  UIADD3 UR8, UPT, UPT, -UR8, 0x100000, URZ ;  /* 0x0010000008087890 */ /* 0x000fc8000fffe1ff */
[----:B------:R-:W-:Y:S02]  /*0280*/  USHF.L.U32 UR9, UR8, 0xb, URZ ;  /* 0x0000000b08097899 */ /* 0x000fe400080006ff */
[----:B------:R-:W-:Y:S02]  /*0290*/  USHF.L.U32 UR8, UR8, 0x1, URZ ;  /* 0x0000000108087899 */ /* 0x000fe400080006ff */
[----:B------:R-:W-:Y:S02]  /*02a0*/  UPLOP3.LUT UP6, UPT, UPT, UPT, UPT, 0x80, 0x8 ;  /* 0x000000000008789c */ /* 0x000fe40003fcf070 */
[----:B------:R-:W-:-:S04]  /*02b0*/  UIADD3 UR6, UPT, UPT, -UR6, 0x100000, URZ ;  /* 0x0010000006067890 */ /* 0x000fc8000fffe1ff */
[----:B------:R-:W-:Y:S02]  /*02c0*/  USHF.L.U32 UR7, UR6, 0xb, URZ ;  /* 0x0000000b06077899 */ /* 0x000fe400080006ff */
[----:B------:R-:W-:Y:S02]  /*02d0*/  USHF.L.U32 UR6, UR6, 0x1, URZ ;  /* 0x0000000106067899 */ /* 0x000fe400080006ff */
[----:B-1----:R-:W-:Y:S01]  /*02e0*/  ULEA UR4, UR4, UR5, 0x18 ;  /* 0x0000000504047291 */ /* 0x002fe2000f8ec0ff */
[----:B------:R-:W1:Y:S11]  /*02f0*/  FENCE.VIEW.ASYNC.S ;  /* 0x00000000000073c6 */ /* 0x000e760000000000 */
[----:B-1----:R1:W2:Y:S01]  /*0300*/  SYNCS.EXCH.64 URZ, [UR4+0x60], UR8 ;  /* 0x0000600804ff75b2 */ /* 0x0022a20008000100 */
[----:B------:R1:W3:Y:S01]  /*0310*/  SYNCS.EXCH.64 URZ, [UR4+0x68], UR6 ;  /* 0x0000680604ff75b2 */ /* 0x0002e20008000100 */
[----:B------:R-:W-:Y:S01]  /*0320*/  NOP ;  /* 0x0000000000007918 */ /* 0x000fe20000000000 */
.L_x_2:
[----:B-1----:R-:W-:Y:S05]  /*0330*/  BSYNC.RECONVERGENT B0 ;  /* 0x0000000000007941 */ /* 0x002fea0003800200 */
.L_x_0:
[----:B------:R-:W-:Y:S01]  /*0340*/  NOP ;  /* 0x0000000000007918 */ /* 0x000fe20000000000 */
[----:B--23--:R-:W-:Y:S06]  /*0350*/  BAR.SYNC.DEFER_BLOCKING 0x0 ;  /* 0x0000000000007b1d */ /* 0x00cfec0000010000 */
[----:B------:R-:W-:Y:S05]  /*0360*/  BRA.U !UP6, `(.L_x_3) ;  /* 0x000000010e3c7547 */ /* 0x000fea000b800000 */
[----:B------:R-:W1:Y:S01]  /*0370*/  S2UR UR4, SR_CgaCtaId ;  /* 0x00000000000479c3 */ /* 0x000e620000008800 */
[----:B------:R-:W-:Y:S01]  /*0380*/  UMOV UR5, 0x400 ;  /* 0x0000040000057882 */ /* 0x000fe20000000000 */
[----:B------:R-:W-:Y:S01]  /*0390*/  UMOV UR8, 0x1 ;  /* 0x0000000100087882 */ /* 0x000fe20000000000 */
[----:B------:R-:W-:Y:S01]  /*03a0*/  UMOV UR6, 0x8 ;  /* 0x0000000800067882 */ /* 0x000fe20000000000 */
[----:B------:R-:W-:-:S04]  /*03b0*/  UIADD3 UR8, UPT, UPT, -UR8, 0x100000, URZ ;  /* 0x0010000008087890 */ /* 0x000fc8000fffe1ff */
[----:B------:R-:W-:Y:S02]  /*03c0*/  USHF.L.U32 UR9, UR8, 0xb, URZ ;  /* 0x0000000b08097899 */ /* 0x000fe400080006ff */
[----:B------:R-:W-:Y:S02]  /*03d0*/  USHF.L.U32 UR8, UR8, 0x1, URZ ;  /* 0x0000000108087899 */ /* 0x000fe400080006ff */
        /* <DEDUP_REMOVED lines=8> */
.L_x_3:
[----:B------:R-:W-:Y:S01]  /*0460*/  NOP ;  /* 0x0000000000007918 */ /* 0x000fe20000000000 */
[----:B--23--:R-:W-:Y:S06]  /*0470*/  BAR.SYNC.DEFER_BLOCKING 0x0 ;  /* 0x0000000000007b1d */ /* 0x00cfec0000010000 */
[----:B------:R-:W-:Y:S05]  /*0480*/  BRA.U !UP6, `(.L_x_4) ;  /* 0x000000010e447547 */ /* 0x000fea000b800000 */
[----:B-1----:R-:W1:Y:S01]  /*0490*/  S2UR UR4, SR_CgaCtaId ;  /* 0x00000000000479c3 */ /* 0x002e620000008800 */
        /* <DEDUP_REMOVED lines=11> */
[----:B-1----:R2:W3:Y:S01]  /*0550*/  SYNCS.EXCH.64 URZ, [UR4+0x90], UR8 ;  /* 0x0000900804ff75b2 */ /* 0x0024e20008000100 */
[----:B------:R2:W4:Y:S01]  /*0560*/  SYNCS.EXCH.64 URZ, [UR4+0x98], UR8 ;  /* 0x0000980804ff75b2 */ /* 0x0005220008000100 */
[----:B------:R2:W5:Y:S01]  /*0570*/  SYNCS.EXCH.64 URZ, [UR4+0xa0], UR6 ;  /* 0x0000a00604ff75b2 */ /* 0x0005620008000100 */
[----:B------:R2:W1:Y:S02]  /*0580*/  SYNCS.EXCH.64 URZ, [UR4+0xa8], UR6 ;  /* 0x0000a80604ff75b2 */ /* 0x0004640008000100 */
[----:B--2---:R-:W-:Y:S01]  /*0590*/  NOP ;  /* 0x0000000000007918 */ /* 0x004fe20000000000 */
.L_x_4:
[----:B------:R-:W-:Y:S01]  /*05a0*/  NOP ;  /* 0x0000000000007918 */ /* 0x000fe20000000000 */
[----:B-1-345:R-:W-:Y:S06]  /*05b0*/  BAR.SYNC.DEFER_BLOCKING 0x0 ;  /* 0x0000000000007b1d */ /* 0x03afec0000010000 */
        /* <DEDUP_REMOVED lines=16> */
.L_x_5:
        /* <DEDUP_REMOVED lines=16> */
[----:B------:R2:W4:Y:S02]  /*07c0*/  SYNCS.EXCH.64 URZ, [UR4+0x88], UR6 ;  /* 0x0000880604ff75b2 */ /* 0x0005240008000100 */
[----:B--2---:R-:W-:Y:S01]  /*07d0*/  NOP ;  /* 0x0000000000007918 */ /* 0x004fe20000000000 */
.L_x_6:
[----:B------:R-:W-:Y:S01]  /*07e0*/  NOP ;  /* 0x0000000000007918 */ /* 0x000fe20000000000 */
[----:B---34-:R-:W-:Y:S06]  /*07f0*/  BAR.SYNC.DEFER_BLOCKING 0x0 ;  /* 0x0000000000007b1d */ /* 0x018fec0000010000 */
        /* <DEDUP_REMOVED lines=18> */
.L_x_7:
        /* <DEDUP_REMOVED lines=13> */
[----:B-1----:R2:W1:Y:S01]  /*09f0*/  SYNCS.EXCH.64 URZ, [UR4+0x50], UR6 ;  /* 0x0000500604ff75b2 */ /* 0x0024620008000100 */
[----:B------:R2:W5:Y:S01]  /*0a00*/  SYNCS.EXCH.64 URZ, [UR4+0x58], UR8 ;  /* 0x0000580804ff75b2 */ /* 0x0005620008000100 */
[----:B------:R2:W4:Y:S01]  /*0a10*/  SYNCS.EXCH.64 URZ, [UR4], UR6 ;  /* 0x0000000604ff75b2 */ /* 0x0005220008000100 */
[----:B------:R2:W3:Y:S01]  /*0a20*/  SYNCS.EXCH.64 URZ, [UR4+0x8], UR6 ;  /* 0x0000080604ff75b2 */ /* 0x0004e20008000100 */
[----:B------:R2:W1:Y:S01]  /*0a30*/  SYNCS.EXCH.64 URZ, [UR4+0x10], UR6 ;  /* 0x0000100604ff75b2 */ /* 0x0004620008000100 */
[----:B------:R2:W1:Y:S01]  /*0a40*/  SYNCS.EXCH.64 URZ, [UR4+0x18], UR6 ;  /* 0x0000180604ff75b2 */ /* 0x0004620008000100 */
[----:B------:R2:W1:Y:S01]  /*0a50*/  SYNCS.EXCH.64 URZ, [UR4+0x20], UR6 ;  /* 0x0000200604ff75b2 */ /* 0x0004620008000100 */
[----:B------:R2:W1:Y:S02]  /*0a60*/  SYNCS.EXCH.64 URZ, [UR4+0x28], UR6 ;  /* 0x0000280604ff75b2 */ /* 0x0004640008000100 */
[----:B--2---:R-:W-:Y:S01]  /*0a70*/  NOP ;  /* 0x0000000000007918 */ /* 0x004fe20000000000 */
.L_x_8:
[----:B-1----:R-:W-:Y:S01]  /*0a80*/  R2UR UR4, R0 ;  /* 0x00000000000472ca */ /* 0x002fe200000e0000 */
[----:B------:R-:W-:-:S12]  /*0a90*/  NOP ;  /* 0x0000000000007918 */ /* 0x000fd80000000000 */
[----:B------:R-:W-:Y:S01]  /*0aa0*/  UISETP.NE.AND UP0, UPT, UR4, 0xe, UPT ;  /* 0x0000000e0400788c */ /* 0x000fe2000bf05270 */
[----:B---345:R-:W-:Y:S08]  /*0ab0*/  BAR.SYNC.DEFER_BLOCKING 0x0 ;  /* 0x0000000000007b1d */ /* 0x038ff00000010000 */
[----:B------:R-:W-:Y:S05]  /*0ac0*/  BRA.U !UP0, `(.L_x_9) ;  /* 0x0000003d08c07547 */ /* 0x000fea000b800000 */
[----:B------:R-:W-:-:S13]  /*0ad0*/  R2UR UR4, R0 ;  /* 0x00000000000472ca */ /* 0x000fda00000e0000 */
[----:B------:R-:W-:-:S09]  /*0ae0*/  UISETP.NE.AND UP0, UPT, UR4, 0xf, UPT ;  /* 0x0000000f0400788c */ /* 0x000fd2000bf05270 */
[----:B------:R-:W-:Y:S05]  /*0af0*/  BRA.U UP0, `(.L_x_10) ;  /* 0x00000001000c7547 */ /* 0x000fea000b800000 */
[----:B------:R-:W-:-:S08]  /*0b00*/  NOP ;  /* 0x0000000000007918 */ /* 0x000fd00000000000 */
[----:B------:R-:W1:-:S00]  /*0b10*/  USETMAXREG.DEALLOC.CTAPOOL 0x18 ;  /* 0x00000018000079c8 */ /* 0x000e4000080e0500 */
[----:B-1----:R-:W-:Y:S05]  /*0b20*/  BRA `(.L_x_11) ;  /* 0x0000003c00b07947 */ /* 0x002fea0003800000 */
.L_x_10:
[----:B------:R-:W-:Y:S04]  /*0b30*/  BSSY.RECONVERGENT B0, `(.L_x_12) ;  /* 0x00000d3000007945 */ /* 0x000fe80003800200 */
[----:B------:R-:W-:Y:S05]  /*0b40*/  BRA.U UP5, `(.L_x_13) ;  /* 0x0000000d05447547 */ /* 0x000fea000b800000 */
[----:B------:R-:W-:-:S08]  /*0b50*/  NOP ;  /* 0x0000000000007918 */ /* 0x000fd00000000000 */
[----:B------:R-:W1:-:S00]  /*0b60*/  USETMAXREG.DEALLOC.CTAPOOL 0x58 ;  /* 0x00000058000079c8 */ /* 0x000e4000080e0500 */
[----:B------:R-:W2:Y:S01]  /*0b70*/  S2UR UR15, SR_CgaCtaId ;  /* 0x00000000000f79c3 */ /* 0x000ea20000008800 */
[----:B------:R-:W-:Y:S01]  /*0b80*/  UMOV UR25, 0x400 ;  /* 0x0000040000197882 */ /* 0x000fe20000000000 */
[----:B-1----:R-:W-:Y:S01]  /*0b90*/  HFMA2 R3, -RZ, RZ, -0.0 , 0 ;  /* 0x80000000ff037431 */ /* 0x002fe200000001ff */
[----:B------:R-:W1:Y:S01]  /*0ba0*/  LDCU.64 UR4, c[0x0][0x348] ;  /* 0x00006900ff0477ac */ /* 0x000e620008000a00 */
[----:B------:R-:W3:Y:S04]  /*0bb0*/  LDCU.64 UR8, c[0x0][0x348] ;  /* 0x00006900ff0877ac */ /* 0x000ee80008000a00 */
[----:B------:R-:W4:Y:S08]  /*0bc0*/  S2UR UR27, SR_CTAID.X ;  /* 0x00000000001b79c3 */ /* 0x000f300000002500 */
[----:B------:R-:W5:Y:S01]  /*0bd0*/  S2UR UR20, SR_CTAID.Y ;  /* 0x00000000001479c3 */ /* 0x000f620000002600 */
[----:B--2---:R-:W-:-:S07]  /*0be0*/  ULEA UR25, UR15, UR25, 0x18 ;  /* 0x000000190f197291 */ /* 0x004fce000f8ec0ff */
[----:B------:R-:W2:Y:S02]  /*0bf0*/  S2UR UR21, SR_CTAID.Z ;  /* 0x00000000001579c3 */ /* 0x000ea40000002700 */
[----:B------:R-:W1:Y:S02]  /*0c00*/  SYNCS.PHASECHK.TRANS64.TRYWAIT P0, [UR25+0x10], R3 ;  /* 0x00001003ff0075a7 */ /* 0x000e640008001119 */
[----:B-12345:R-:W-:Y:S05]  /*0c10*/  @!P0 BRA `(.L_x_14) ;  /* 0x0000006c00cc8947 */ /* 0x03efea0003800000 */
.L_x_74:
[----:B------:R-:W-:Y:S01]  /*0c20*/  ELECT P0, URZ, PT ;  /* 0x0000000000ff782f */ /* 0x000fe20003800000 */
[----:B------:R-:W-:Y:S02]  /*0c30*/  UIADD3 UR6, UP1, UPT, UR4, 0x1c0, URZ ;  /* 0x000001c004067890 */ /* 0x000fe4000ff3e0ff */
[----:B------:R-:W-:Y:S02]  /*0c40*/  UIADD3 UR4, UP0, UPT, UR8, 0x140, URZ ;  /* 0x0000014008047890 */ /* 0x000fe4000ff1e0ff */
[----:B------:R-:W-:Y:S02]  /*0c50*/  USHF.L.U32 UR27, UR27, 0x7, URZ ;  /* 0x000000071b1b7899 */ /* 0x000fe400080006ff */
[----:B------:R-:W-:Y:S02]  /*0c60*/  UIADD3.X UR7, UPT, UPT, URZ, UR5, URZ, UP1, !UPT ;  /* 0x00000005ff077290 */ /* 0x000fe40008ffe4ff */
[----:B------:R-:W-:Y:S02]  /*0c70*/  UIADD3 UR24, UPT, UPT, UR25, 0x8400, URZ ;  /* 0x0000840019187890 */ /* 0x000fe4000fffe0ff */
[----:B------:R-:W-:-:S02]  /*0c80*/  UIADD3 UR8, UPT, UPT, UR25, 0x400, URZ ;  /* 0x0000040019087890 */ /* 0x000fc4000fffe0ff */
[----:B-1----:R-:W-:Y:S01]  /*0c90*/  @P0 MOV R2, 0x8000 ;  /* 0x0000800000020802 */ /* 0x002fe20000000f00 */
[----:B------:R-:W-:Y:S01]  /*0ca0*/  UIADD3.X UR5, UPT, UPT, URZ, UR9, URZ, UP0, !UPT ;  /* 0x00000009ff057290 */ /* 0x000fe200087fe4ff */
[----:B------:R-:W-:Y:S01]  /*0cb0*/  UMOV UR26, URZ ;  /* 0x000000ff001a7c82 */ /* 0x000fe20008000000 */
[----:B------:R-:W-:Y:S01]  /*0cc0*/  UMOV UR28, UR20 ;  /* 0x00000014001c7c82 */ /* 0x000fe20008000000 */
[----:B------:R-:W-:Y:S01]  /*0cd0*/  UMOV UR29, UR21 ;  /* 0x00000015001d7c82 */ /* 0x000fe20008000000 */
[----:B------:R-:W-:Y:S01]  /*0ce0*/  UMOV UR10, URZ ;  /* 0x000000ff000a7c82 */ /* 0x000fe20008000000 */
[----:B------:R-:W-:Y:S01]  /*0cf0*/  UMOV UR11, URZ ;  /* 0x000000ff000b7c82 */ /* 0x000fe20008000000 */
[----:B------:R1:W-:Y:S01]  /*0d00*/  @P0 SYNCS.ARRIVE.TRANS64 RZ, [UR25], R2 ;  /* 0x00000002ffff09a7 */ /* 0x0003e20008000019 */
[----:B------:R-:W-:Y:S01]  /*0d10*/  UMOV UR12, UR20 ;  /* 0x00000014000c7c82 */ /* 0x000fe20008000000 */
[----:B------:R-:W-:Y:S01]  /*0d20*/  UMOV UR13, UR21 ;  /* 0x00000015000d7c82 */ /* 0x000fe20008000000 */
[----:B------:R-:W-:Y:S01]  /*0d30*/  UMOV UR9, UR25 ;  /* 0x0000001900097c82 */ /* 0x000fe20008000000 */
[----:B------:R-:W-:Y:S01]  /*0d40*/  UTMALDG.4D [UR24], [UR6], desc[URZ] ;  /* 0x0000ff18060075b4 */ /* 0x000fe20008019000 */
[----:B------:R-:W2:Y:S01]  /*0d50*/  LDCU.64 UR30, c[0x0][0x3a8] ;  /* 0x00007500ff1e77ac */ /* 0x000ea20008000a00 */
[----:B------:R3:W-:Y:S01]  /*0d60*/  UTMALDG.4D [UR8], [UR4], desc[URZ] ;  /* 0x0000ff08040075b4 */ /* 0x0007e20008019000 */
[----:B------:R-:W4:Y:S01]  /*0d70*/  SYNCS.PHASECHK.TRANS64.TRYWAIT P0, [UR25+0x40], R3 ;  /* 0x00004003ff0075a7 */ /* 0x000f220008001119 */
[----:B---3--:R-:W3:Y:S02]  /*0d80*/  LDCU.128 UR8, c[0x0][0x3c0] ;  /* 0x00007800ff0877ac */ /* 0x008ee40008000c00 */
[----:B---3--:R-:W-:-:S04]  /*0d90*/  UIMAD.WIDE.U32 UR4, UR20, UR8, URZ ;  /* 0x00000008140472a5 */ /* 0x008fc8000f8e00ff */
[----:B------:R-:W-:Y:S01]  /*0da0*/  UIMAD UR6, UR20, UR9, UR5 ;  /* 0x00000009140672a4 */ /* 0x000fe2000f8e0205 */
[----:B-12-4-:R-:W-:Y:S11]  /*0db0*/  @!P0 BRA `(.L_x_15) ;  /* 0x0000006c00848947 */ /* 0x016ff60003800000 */
.L_x_76:
[----:B------:R-:W-:Y:S01]  /*0dc0*/  UMOV UR5, UR6 ;  /* 0x0000000600057c82 */ /* 0x000fe20008000000 */
[----:B------:R-:W-:Y:S01]  /*0dd0*/  ELECT P0, URZ, PT ;  /* 0x0000000000ff782f */ /* 0x000fe20003800000 */
[----:B------:R-:W-:Y:S02]  /*0de0*/  UIMAD.WIDE.U32 UR4, UR21, UR10, UR4 ;  /* 0x0000000a150472a5 */ /* 0x000fe4000f8e0004 */
[----:B------:R-:W-:Y:S02]  /*0df0*/  UIADD3 UR7, UPT, UPT, UR25, 0x30, URZ ;  /* 0x0000003019077890 */ /* 0x000fe4000fffe0ff */
[----:B------:R-:W-:Y:S02]  /*0e00*/  UIMAD UR11, UR21, UR11, UR5 ;  /* 0x0000000b150b72a4 */ /* 0x000fe4000f8e0205 */
[----:B------:R-:W-:Y:S02]  /*0e10*/  UIADD3 UR5, UPT, UPT, UR25, 0x1c400, URZ ;  /* 0x0001c40019057890 */ /* 0x000fe4000fffe0ff */
[----:B------:R-:W-:-:S02]  /*0e20*/  ULEA UR30, UP0, UR4, UR30, 0x2 ;  /* 0x0000001e041e7291 */ /* 0x000fc4000f8010ff */
[----:B------:R-:W-:Y:S02]  /*0e30*/  UPRMT UR6, UR15, 0x654, UR5 ;  /* 0x000006540f067896 */ /* 0x000fe40008000005 */
[----:B-1----:R-:W-:Y:S01]  /*0e40*/  @P0 MOV R2, 0x200 ;  /* 0x0000020000020802 */ /* 0x002fe20000000f00 */
[----:B------:R-:W-:-:S03]  /*0e50*/  ULEA.HI.X UR31, UR4, UR31, UR11, 0x2, UP0 ;  /* 0x0000001f041f7291 */ /* 0x000fc600080f140b */
[----:B------:R-:W-:Y:S01]  /*0e60*/  UMOV UR4, 0x20 ;  /* 0x0000002000047882 */ /* 0x000fe20000000000 */
[----:B------:R1:W-:Y:S05]  /*0e70*/  @P0 SYNCS.ARRIVE.TRANS64 RZ, [UR25+0x30], R2 ;  /* 0x00003002ffff09a7 */ /* 0x0003ea0008000019 */
[----:B------:R2:W-:Y:S01]  /*0e80*/  UBLKCP.S.G [UR6], [UR30], UR4 ;  /* 0x000000061e0073ba */ /* 0x0005e20008000204 */
[----:B------:R-:W3:Y:S01]  /*0e90*/  SYNCS.PHASECHK.TRANS64.TRYWAIT P0, [UR25+0x28], R3 ;  /* 0x00002803ff0075a7 */ /* 0x000ee20008001119 */
[----:B--2---:R-:W2:Y:S01]  /*0ea0*/  LDCU.64 UR4, c[0x0][0x348] ;  /* 0x00006900ff0477ac */ /* 0x004ea20008000a00 */
[----:B------:R-:W4:Y:S02]  /*0eb0*/  LDCU.64 UR6, c[0x0][0x348] ;  /* 0x00006900ff0677ac */ /* 0x000f240008000a00 */
[----:B-1234-:R-:W-:Y:S05]  /*0ec0*/  @!P0 BRA `(.L_x_16) ;  /* 0x0000006c00608947 */ /* 0x01efea0003800000 */
.L_x_78:
[----:B------:R-:W-:Y:S01]  /*0ed0*/  ELECT P0, URZ, PT ;  /* 0x0000000000ff782f */ /* 0x000fe20003800000 */
[----:B------:R-:W-:Y:S02]  /*0ee0*/  UIADD3 UR4, UP1, UPT, UR4, 0x240, URZ ;  /* 0x0000024004047890 */ /* 0x000fe4000ff3e0ff */
[----:B------:R-:W-:Y:S02]  /*0ef0*/  UIADD3 UR6, UP0, UPT, UR6, 0x2c0, URZ ;  /* 0x000002c006067890 */ /* 0x000fe4000ff1e0ff */
[----:B------:R-:W-:Y:S02]  /*0f00*/  UIADD3.X UR5, UPT, UPT, URZ, UR5, URZ, UP1, !UPT ;  /* 0x00000005ff057290 */ /* 0x000fe40008ffe4ff */
[----:B------:R-:W-:Y:S02]  /*0f10*/  UIADD3 UR16, UPT, UPT, UR25, 0xc400, URZ ;  /* 0x0000c40019107890 */ /* 0x000fe4000fffe0ff */
[----:B------:R-:W-:Y:S02]  /*0f20*/  UIADD3 UR17, UPT, UPT, UR25, 0x20, URZ ;  /* 0x0000002019117890 */ /* 0x000fe4000fffe0ff */
[----:B------:R-:W-:-:S02]  /*0f30*/  UIADD3.X UR7, UPT, UPT, URZ, UR7, URZ, UP0, !UPT ;  /* 0x00000007ff077290 */ /* 0x000fc400087fe4ff */
[----:B-1----:R-:W-:Y:S01]  /*0f40*/  @P0 MOV R2, 0x8000 ;  /* 0x0000800000020802 */ /* 0x002fe20000000f00 */
[----:B------:R-:W-:Y:S02]  /*0f50*/  UIADD3 UR8, UPT, UPT, UR25, 0x10400, URZ ;  /* 0x0001040019087890 */ /* 0x000fe4000fffe0ff */
[----:B------:R-:W-:Y:S01]  /*0f60*/  UIADD3 UR9, UPT, UPT, UR25, 0x20, URZ ;  /* 0x0000002019097890 */ /* 0x000fe2000fffe0ff */
[----:B------:R1:W-:Y:S01]  /*0f70*/  @P0 SYNCS.ARRIVE.TRANS64 RZ, [UR25+0x20], R2 ;  /* 0x00002002ffff09a7 */ /* 0x0003e20008000019 */
[----:B------:R-:W-:Y:S01]  /*0f80*/  UMOV UR18, URZ ;  /* 0x000000ff00127c82 */ /* 0x000fe20008000000 */
[----:B------:R-:W-:Y:S01]  /*0f90*/  UMOV UR19, UR27 ;  /* 0x0000001b00137c82 */ /* 0x000fe20008000000 */
[----:B------:R-:W-:Y:S01]  /*0fa0*/  UMOV UR10, URZ ;  /* 0x000000ff000a7c82 */ /* 0x000fe20008000000 */
[----:B------:R-:W-:Y:S01]  /*0fb0*/  UMOV UR11, URZ ;  /* 0x000000ff000b7c82 */ /* 0x000fe20008000000 */
[----:B------:R-:W-:Y:S01]  /*0fc0*/  UMOV UR12, UR20 ;  /* 0x00000014000c7c82 */ /* 0x000fe20008000000 */
[----:B------:R-:W-:Y:S01]  /*0fd0*/  UMOV UR13, UR21 ;  /* 0x00000015000d7c82 */ /* 0x000fe20008000000 */
[----:B------:R-:W-:Y:S01]  /*0fe0*/  UTMALDG.4D [UR16], [UR4], desc[URZ] ;  /* 0x0000ff10040075b4 */ /* 0x000fe20008019000 */
[----:B------:R2:W-:Y:S01]  /*0ff0*/  UTMALDG.4D [UR8], [UR6], desc[URZ] ;  /* 0x0000ff08060075b4 */ /* 0x0005e20008019000 */
[----:B------:R-:W3:Y:S01]  /*1000*/  SYNCS.PHASECHK.TRANS64.TRYWAIT P0, [UR25+0x58], R3 ;  /* 0x00005803ff0075a7 */ /* 0x000ee20008001119 */
[----:B--2---:R-:W2:Y:S01]  /*1010*/  LDCU.64 UR6, c[0x0][0x3e8] ;  /* 0x00007d00ff0677ac */ /* 0x004ea20008000a00 */
[----:B------:R-:W4:Y:S01]  /*1020*/  LDCU.64 UR8, c[0x0][0x3f0] ;  /* 0x00007e00ff0877ac */ /* 0x000f220008000a00 */
[----:B------:R-:W5:Y:S01]  /*1030*/  LDCU.64 UR10, c[0x0][0x3d0] ;  /* 0x00007a00ff0a77ac */ /* 0x000f620008000a00 */
[----:B------:R-:W1:Y:S01]  /*1040*/  LDCU UR12, c[0x0][0x380] ;  /* 0x00007000ff0c77ac */ /* 0x000e620008000800 */
[----:B--2---:R-:W-:-:S04]  /*1050*/  UIMAD.WIDE.U32 UR4, UR20, UR6, URZ ;  /* 0x00000006140472a5 */ /* 0x004fc8000f8e00ff */
[----:B------:R-:W-:-:S04]  /*1060*/  UIMAD UR5, UR20, UR7, UR5 ;  /* 0x00000007140572a4 */ /* 0x000fc8000f8e0205 */
[----:B----4-:R-:W-:-:S04]  /*1070*/  UIMAD.WIDE.U32 UR4, UR21, UR8, UR4 ;  /* 0x00000008150472a5 */ /* 0x010fc8000f8e0004 */
[----:B------:R-:W-:Y:S02]  /*1080*/  UIMAD UR22, UR21, UR9, UR5 ;  /* 0x00000009151672a4 */ /* 0x000fe4000f8e0205 */
[----:B-----5:R-:W-:Y:S01]  /*1090*/  ULEA UR10, UP0, UR4, UR10, 0x2 ;  /* 0x0000000a040a7291 */ /* 0x020fe2000f8010ff */
[----:B-1-3--:R-:W-:Y:S11]  /*10a0*/  @!P0 BRA `(.L_x_17) ;  /* 0x0000006c00088947 */ /* 0x00aff60003800000 */
.L_x_80:
[----:B------:R-:W-:Y:S01]  /*10b0*/  ELECT P0, URZ, PT ;  /* 0x0000000000ff782f */ /* 0x000fe20003800000 */
[----:B-1----:R-:W-:Y:S01]  /*10c0*/  HFMA2 R5, -RZ, RZ, 0, 5.9604644775390625e-08 ;  /* 0x00000001ff057431 */ /* 0x002fe200000001ff */
[----:B------:R-:W-:Y:S01]  /*10d0*/  ULEA.HI.X UR23, UR4, UR11, UR22, 0x2, UP0 ;  /* 0x0000000b04177291 */ /* 0x000fe200080f1416 */
[----:B------:R-:W-:Y:S01]  /*10e0*/  IMAD.MOV.U32 R6, RZ, RZ, RZ ;  /* 0x000000ffff067224 */ /* 0x000fe200078e00ff */
[----:B------:R-:W-:Y:S01]  /*10f0*/  UIADD3 UR4, UPT, UPT, UR25, 0x1c800, URZ ;  /* 0x0001c80019047890 */ /* 0x000fe2000fffe0ff */
[----:B------:R-:W-:Y:S01]  /*1100*/  MOV R3, 0x2 ;  /* 0x0000000200037802 */ /* 0x000fe20000000f00 */
[----:B------:R-:W-:Y:S02]  /*1110*/  UIADD3 UR5, UPT, UPT, -UR12, URZ, URZ ;  /* 0x000000ff0c057290 */ /* 0x000fe4000fffe1ff */
[----:B------:R-:W-:Y:S02]  /*1120*/  UPRMT UR6, UR15, 0x654, UR4 ;  /* 0x000006540f067896 */ /* 0x000fe40008000004 */
[----:B------:R-:W-:-:S02]  /*1130*/  UIADD3 UR8, UPT, UPT, UR12, -0x1, URZ ;  /* 0xffffffff0c087890 */ /* 0x000fc4000fffe0ff */
[----:B------:R-:W-:Y:S01]  /*1140*/  USHF.R.S32.HI UR4, URZ, 0x1f, UR5 ;  /* 0x0000001fff047899 */ /* 0x000fe20008011405 */
[----:B------:R-:W-:Y:S01]  /*1150*/  @P0 IMAD.MOV.U32 R2, RZ, RZ, 0x200 ;  /* 0x00000200ff020424 */ /* 0x000fe200078e00ff */
[----:B------:R-:W-:Y:S02]  /*1160*/  UIADD3 UR7, UPT, UPT, UR25, 0x50, URZ ;  /* 0x0000005019077890 */ /* 0x000fe4000fffe0ff */
[----:B------:R-:W-:Y:S01]  /*1170*/  USHF.R.S32.HI UR14, URZ, 0x1f, UR8 ;  /* 0x0000001fff0e7899 */ /* 0x000fe20008011408 */
[----:B------:R1:W-:Y:S01]  /*1180*/  @P0 SYNCS.ARRIVE.TRANS64 RZ, [UR25+0x50], R2 ;  /* 0x00005002ffff09a7 */ /* 0x0003e20008000019 */
[----:B------:R-:W-:Y:S02]  /*1190*/  ULEA.HI UR4, UR4, -UR12, URZ, 0x7 ;  /* 0x8000000c04047291 */ /* 0x000fe4000f8f38ff */
[----:B------:R-:W-:Y:S02]  /*11a0*/  UISETP.GT.AND UP0, UPT, UR12, URZ, UPT ;  /* 0x000000ff0c00728c */ /* 0x000fe4000bf04270 */
[----:B------:R-:W-:-:S02]  /*11b0*/  ULEA.HI UR14, UR14, UR8, URZ, 0x7 ;  /* 0x000000080e0e7291 */ /* 0x000fc4000f8f38ff */
[----:B------:R-:W-:Y:S01]  /*11c0*/  USHF.R.S32.HI UR4, URZ, 0x7, UR4 ;  /* 0x00000007ff047899 */ /* 0x000fe20008011404 */
[----:B------:R-:W-:Y:S01]  /*11d0*/  UMOV UR9, 0x20 ;  /* 0x0000002000097882 */ /* 0x000fe20000000000 */
[----:B------:R-:W-:Y:S01]  /*11e0*/  UMOV UR22, UR10 ;  /* 0x0000000a00167c82 */ /* 0x000fe20008000000 */
[----:B------:R-:W-:Y:S01]  /*11f0*/  ULEA.HI.SX32 UR14, UR14, 0x1, 0x19 ;  /* 0x000000010e0e7891 */ /* 0x000fe2000f8fcaff */
[----:B------:R1:W-:Y:S01]  /*1200*/  UBLKCP.S.G [UR6], [UR22], UR9 ;  /* 0x00000006160073ba */ /* 0x0003e20008000209 */
[----:B------:R-:W-:-:S07]  /*1210*/  UIADD3 UR4, UPT, UPT, -UR4, URZ, URZ ;  /* 0x000000ff04047290 */ /* 0x000fce000fffe1ff */
[----:B------:R-:W-:Y:S02]  /*1220*/  @!UP0 UMOV UR14, UR4 ;  /* 0x00000004000e8c82 */ /* 0x000fe40008000000 */
[----:B------:R-:W-:-:S09]  /*1230*/  UISETP.GE.AND UP0, UPT, UR14, 0x2, UPT ;  /* 0x000000020e00788c */ /* 0x000fd2000bf06270 */
[----:B-1----:R-:W-:Y:S05]  /*1240*/  BRA.U !UP0, `(.L_x_18) ;  /* 0x0000000508147547 */ /* 0x002fea000b800000 */
[----:B------:R-:W1:Y:S01]  /*1250*/  LDCU.64 UR6, c[0x0][0x348] ;  /* 0x00006900ff0677ac */ /* 0x000e620008000a00 */
[----:B------:R-:W-:Y:S02]  /*1260*/  MOV R5, 0x1 ;  /* 0x0000000100057802 */ /* 0x000fe40000000f00 */
[----:B------:R-:W-:Y:S01]  /*1270*/  MOV R6, RZ ;  /* 0x000000ff00067202 */ /* 0x000fe20000000f00 */
[----:B------:R-:W-:Y:S01]  /*1280*/  UIADD3 UR32, UPT, UPT, UR25, 0x1c800, URZ ;  /* 0x0001c80019207890 */ /* 0x000fe2000fffe0ff */
[----:B------:R-:W-:Y:S01]  /*1290*/  MOV R3, 0x200 ;  /* 0x0000020000037802 */ /* 0x000fe20000000f00 */
[----:B------:R-:W-:Y:S01]  /*12a0*/  UIADD3 UR14, UPT, UPT, -UR14, URZ, URZ ;  /* 0x000000ff0e0e7290 */ /* 0x000fe2000fffe1ff */
[----:B------:R-:W-:Y:S01]  /*12b0*/  UMOV UR4, 0x1 ;  /* 0x0000000100047882 */ /* 0x000fe20000000000 */
[----:B------:R-:W-:Y:S02]  /*12c0*/  UIADD3 UR33, UPT, UPT, UR25, 0x50, URZ ;  /* 0x0000005019217890 */ /* 0x000fe4000fffe0ff */
[----:B------:R-:W-:-:S02]  /*12d0*/  UIADD3 UR8, UPT, UPT, UR25, 0x10400, URZ ;  /* 0x0001040019087890 */ /* 0x000fc4000fffe0ff */
[----:B------:R-:W-:Y:S02]  /*12e0*/  UIADD3 UR9, UPT, UPT, UR25, 0x20, URZ ;  /* 0x0000002019097890 */ /* 0x000fe4000fffe0ff */
[----:B------:R-:W-:Y:S01]  /*12f0*/  UPRMT UR32, UR15, 0x654, UR32 ;  /* 0x000006540f207896 */ /* 0x000fe20008000020 */
[----:B------:R-:W-:Y:S01]  /*1300*/  UMOV UR19, URZ ;  /* 0x000000ff00137c82 */ /* 0x000fe20008000000 */
[----:B-1----:R-:W-:Y:S02]  /*1310*/  UIADD3 UR28, UP1, UPT, UR6, 0x140, URZ ;  /* 0x00000140061c7890 */ /* 0x002fe4000ff3e0ff */
[----:B------:R-:W-:Y:S02]  /*1320*/  UIADD3 UR26, UP0, UPT, UR6, 0x2c0, URZ ;  /* 0x000002c0061a7890 */ /* 0x000fe4000ff1e0ff */
[----:B------:R-:W-:Y:S02]  /*1330*/  UIADD3.X UR29, UPT, UPT, URZ, UR7, URZ, UP1, !UPT ;  /* 0x00000007ff1d7290 */ /* 0x000fe40008ffe4ff */
[----:B------:R-:W-:Y:S01]  /*1340*/  UIADD3.X UR27, UPT, UPT, URZ, UR7, URZ, UP0, !UPT ;  /* 0x00000007ff1b7290 */ /* 0x000fe200087fe4ff */
[----:B------:R-:W-:Y:S01]  /*1350*/  UMOV UR18, URZ ;  /* 0x000000ff00127c82 */ /* 0x000fe20008000000 */
[----:B------:R-:W-:-:S10]  /*1360*/  UMOV UR10, URZ ;  /* 0x000000ff000a7c82 */ /* 0x000fd40008000000 */
.L_x_23:
[----:B------:R-:W-:Y:S01]  /*1370*/  ULEA UR17, UR4, UR25, 0x3 ;  /* 0x0000001904117291 */ /* 0x000fe2000f8e18ff */
[----:B------:R-:W-:-:S08]  /*1380*/  SHF.L.U32 R4, R5, 0x1f, RZ ;  /* 0x0000001f05047819 */ /* 0x000fd000000006ff */
[----:B-1----:R-:W1:Y:S02]  /*1390*/  SYNCS.PHASECHK.TRANS64.TRYWAIT P0, [UR17+0x10], R4 ;  /* 0x00001004ff0075a7 */ /* 0x002e640008001111 */
[----:B-12---:R-:W-:Y:S05]  /*13a0*/  @!P0 BRA `(.L_x_19) ;  /* 0x0000006800688947 */ /* 0x006fea0003800000 */
.L_x_82:
[----:B------:R-:W-:Y:S01]  /*13b0*/  ELECT P0, URZ, PT ;  /* 0x0000000000ff782f */ /* 0x000fe20003800000 */
[----:B------:R-:W-:Y:S02]  /*13c0*/  ULEA UR16, UR4, UR25, 0xe ;  /* 0x0000001904107291 */ /* 0x000fe4000f8e70ff */
[----:B------:R-:W-:Y:S02]  /*13d0*/  UIADD3 UR19, UPT, UPT, UR19, 0x80, URZ ;  /* 0x0000008013137890 */ /* 0x000fe4000fffe0ff */
[----:B------:R-:W-:-:S08]  /*13e0*/  UIADD3 UR16, UPT, UPT, UR16, 0x400, URZ ;  /* 0x0000040010107890 */ /* 0x000fd0000fffe0ff */
[----:B-1----:R-:W-:-:S04]  /*13f0*/  @P0 MOV R2, 0x4000 ;  /* 0x0000400000020802 */ /* 0x002fc80000000f00 */
[----:B------:R1:W-:Y:S01]  /*1400*/  @P0 SYNCS.ARRIVE.TRANS64 RZ, [UR17], R2 ;  /* 0x00000002ffff09a7 */ /* 0x0003e20008000011 */
[----:B------:R1:W-:Y:S01]  /*1410*/  UTMALDG.4D [UR16], [UR28], desc[URZ] ;  /* 0x0000ff101c0075b4 */ /* 0x0003e20008019000 */
[----:B------:R-:W2:Y:S02]  /*1420*/  SYNCS.PHASECHK.TRANS64.TRYWAIT P0, [UR17+0x40], R4 ;  /* 0x00004004ff0075a7 */ /* 0x000ea40008001111 */
[----:B-12---:R-:W-:Y:S05]  /*1430*/  @!P0 BRA `(.L_x_20) ;  /* 0x0000006800648947 */ /* 0x006fea0003800000 */
.L_x_84:
[----:B------:R-:W-:Y:S02]  /*1440*/  ELECT P0, URZ, PT ;  /* 0x0000000000ff782f */ /* 0x000fe40003800000 */
[----:B------:R-:W-:Y:S01]  /*1450*/  SHF.L.U32 R4, R6, 0x1f, RZ ;  /* 0x0000001f06047819 */ /* 0x000fe200000006ff */
[----:B------:R-:W-:Y:S02]  /*1460*/  ULEA UR5, UR4, UR25, 0x9 ;  /* 0x0000001904057291 */ /* 0x000fe4000f8e48ff */
[----:B------:R-:W-:Y:S02]  /*1470*/  UIMAD.WIDE UR6, UR19, 0x4, UR30 ;  /* 0x00000004130678a5 */ /* 0x000fe4000f8e021e */
[----:B------:R-:W-:Y:S02]  /*1480*/  UIADD3 UR5, UPT, UPT, UR5, 0x1c400, URZ ;  /* 0x0001c40005057890 */ /* 0x000fe4000fffe0ff */
[----:B------:R-:W-:Y:S02]  /*1490*/  UIADD3 UR13, UPT, UPT, UR17, 0x30, URZ ;  /* 0x00000030110d7890 */ /* 0x000fe4000fffe0ff */
[----:B------:R-:W-:-:S02]  /*14a0*/  UPRMT UR12, UR15, 0x654, UR5 ;  /* 0x000006540f0c7896 */ /* 0x000fc40008000005 */
[----:B-1----:R-:W-:Y:S01]  /*14b0*/  @P0 IMAD.MOV.U32 R2, RZ, RZ, 0x200 ;  /* 0x00000200ff020424 */ /* 0x002fe200078e00ff */
[----:B------:R-:W-:-:S03]  /*14c0*/  UMOV UR5, 0x20 ;  /* 0x0000002000057882 */ /* 0x000fc60000000000 */
[----:B------:R1:W-:Y:S03]  /*14d0*/  @P0 SYNCS.ARRIVE.TRANS64 RZ, [UR17+0x30], R2 ;  /* 0x00003002ffff09a7 */ /* 0x0003e60008000011 */
[----:B------:R1:W-:Y:S01]  /*14e0*/  UBLKCP.S.G [UR12], [UR6], UR5 ;  /* 0x0000000c060073ba */ /* 0x0003e20008000205 */
[----:B------:R-:W2:Y:S02]  /*14f0*/  SYNCS.PHASECHK.TRANS64.TRYWAIT P0, [UR25+0x28], R4 ;  /* 0x00002804ff0075a7 */ /* 0x000ea40008001119 */
[----:B-12---:R-:W-:Y:S05]  /*1500*/  @!P0 BRA `(.L_x_21) ;  /* 0x0000006800508947 */ /* 0x006fea0003800000 */
.L_x_86:
[----:B------:R-:W-:Y:S01]  /*1510*/  ELECT P0, URZ, PT ;  /* 0x0000000000ff782f */ /* 0x000fe20003800000 */
[----:B------:R-:W-:Y:S01]  /*1520*/  UMOV UR12, UR20 ;  /* 0x00000014000c7c82 */ /* 0x000fe20008000000 */
[----:B------:R-:W-:Y:S01]  /*1530*/  UMOV UR13, UR21 ;  /* 0x00000015000d7c82 */ /* 0x000fe20008000000 */
[----:B------:R-:W-:Y:S01]  /*1540*/  UMOV UR11, UR19 ;  /* 0x00000013000b7c82 */ /* 0x000fe20008000000 */
[----:B------:R-:W-:Y:S02]  /*1550*/  UIADD3 UR4, UPT, UPT, UR4, 0x1, URZ ;  /* 0x0000000104047890 */ /* 0x000fe4000fffe0ff */
[----:B------:R-:W-:Y:S02]  /*1560*/  UIADD3 UR14, UPT, UPT, UR14, 0x1, URZ ;  /* 0x000000010e0e7890 */ /* 0x000fe4000fffe0ff */
[----:B------:R-:W-:-:S05]  /*1570*/  UISETP.NE.AND UP0, UPT, UR4, 0x2, UPT ;  /* 0x000000020400788c */ /* 0x000fca000bf05270 */
[----:B-1----:R-:W-:Y:S01]  /*1580*/  @P0 IMAD.MOV.U32 R2, RZ, RZ, 0x4000 ;  /* 0x00004000ff020424 */ /* 0x002fe200078e00ff */
[----:B------:R-:W-:Y:S02]  /*1590*/  USEL UR5, URZ, 0x1, UP0 ;  /* 0x00000001ff057887 */ /* 0x000fe40008000000 */
[----:B------:R-:W-:Y:S01]  /*15a0*/  USEL UR4, UR4, URZ, UP0 ;  /* 0x000000ff04047287 */ /* 0x000fe20008000000 */
[----:B------:R1:W-:Y:S01]  /*15b0*/  @P0 SYNCS.ARRIVE.TRANS64 RZ, [UR25+0x20], R2 ;  /* 0x00002002ffff09a7 */ /* 0x0003e20008000019 */
[----:B------:R1:W-:Y:S01]  /*15c0*/  UTMALDG.4D [UR8], [UR26], desc[URZ] ;  /* 0x0000ff081a0075b4 */ /* 0x0003e20008019000 */
[----:B------:R-:W-:Y:S01]  /*15d0*/  UISETP.NE.AND UP0, UPT, UR14, -0x1, UPT ;  /* 0xffffffff0e00788c */ /* 0x000fe2000bf05270 */
[----:B------:R-:W-:Y:S01]  /*15e0*/  LOP3.LUT R5, R5, UR5, RZ, 0x3c, !PT ;  /* 0x0000000505057c12 */ /* 0x000fe2000f8e3cff */
[----:B------:R-:W2:Y:S02]  /*15f0*/  SYNCS.PHASECHK.TRANS64.TRYWAIT P0, [UR25+0x58], R4 ;  /* 0x00005804ff0075a7 */ /* 0x000ea40008001119 */
[----:B-12---:R-:W-:Y:S07]  /*1600*/  @!P0 BRA `(.L_x_22) ;  /* 0x0000006800308947 */ /* 0x006fee0003800000 */
.L_x_88:
[----:B------:R-:W-:Y:S02]  /*1610*/  ELECT P0, URZ, PT ;  /* 0x0000000000ff782f */ /* 0x000fe40003800000 */
[----:B------:R-:W-:Y:S01]  /*1620*/  LOP3.LUT R6, R6, 0x1, RZ, 0x3c, !PT ;  /* 0x0000000106067812 */ /* 0x000fe200078e3cff */
[----:B------:R-:W-:Y:S01]  /*1630*/  UIMAD.WIDE UR6, UR19, 0x4, UR22 ;  /* 0x00000004130678a5 */ /* 0x000fe2000f8e0216 */
[----:B------:R-:W-:-:S09]  /*1640*/  UMOV UR5, 0x20 ;  /* 0x0000002000057882 */ /* 0x000fd20000000000 */
[----:B------:R2:W-:Y:S01]  /*1650*/  @P0 SYNCS.ARRIVE.TRANS64 RZ, [UR25+0x50], R3 ;  /* 0x00005003ffff09a7 */ /* 0x0005e20008000019 */
[----:B------:R2:W-:Y:S01]  /*1660*/  UBLKCP.S.G [UR32], [UR6], UR5 ;  /* 0x00000020060073ba */ /* 0x0005e20008000205 */
[----:B------:R-:W-:Y:S05]  /*1670*/  BRA.U UP0, `(.L_x_23) ;  /* 0xfffffffd003c7547 */ /* 0x000fea000b83ffff */
[----:B------:R-:W-:-:S06]  /*1680*/  UIADD3 UR4, UPT, UPT, UR4, 0x1, URZ ;  /* 0x0000000104047890 */ /* 0x000fcc000fffe0ff */
[----:B--2---:R-:W-:-:S07]  /*1690*/  MOV R3, UR4 ;  /* 0x0000000400037c02 */ /* 0x004fce0008000f00 */
.L_x_18:
[----:B------:R-:W-:-:S04]  /*16a0*/  ISETP.NE.AND P0, PT, R3, 0x2, PT ;  /* 0x000000020300780c */ /* 0x000fc80003f05270 */
[----:B-1----:R-:W-:Y:S02]  /*16b0*/  SEL R2, RZ, 0x1, P0 ;  /* 0x00000001ff027807 */ /* 0x002fe40000000000 */
[----:B------:R-:W-:Y:S02]  /*16c0*/  SEL R3, R3, RZ, P0 ;  /* 0x000000ff03037207 */ /* 0x000fe40000000000 */
[----:B------:R-:W-:Y:S02]  /*16d0*/  LOP3.LUT R5, R5, R2, RZ, 0x3c, !PT ;  /* 0x0000000205057212 */ /* 0x000fe400078e3cff */
[----:B------:R-:W-:-:S03]  /*16e0*/  LEA R3, R3, UR25, 0x3 ;  /* 0x0000001903037c11 */ /* 0x000fc6000f8e18ff */
[----:B------:R-:W-:-:S04]  /*16f0*/  IMAD.U32 R4, R5, -0x80000000, RZ ;  /* 0x8000000005047824 */ /* 0x000fc800078e00ff */
[----:B------:R-:W1:Y:S02]  /*1700*/  SYNCS.PHASECHK.TRANS64.TRYWAIT P0, [R3+URZ+0x10], R4 ;  /* 0x00001004030075a7 */ /* 0x000e6400080011ff */
[----:B-1----:R-:W-:Y:S05]  /*1710*/  @!P0 BRA `(.L_x_24) ;  /* 0x00000068000c8947 */ /* 0x002fea0003800000 */
.L_x_90:
[----:B------:R-:W-:-:S13]  /*1720*/  ELECT P0, URZ, PT ;  /* 0x0000000000ff782f */ /* 0x000fda0003800000 */
[----:B------:R-:W-:-:S04]  /*1730*/  @P0 MOV R2, 0x4000 ;  /* 0x0000400000020802 */ /* 0x000fc80000000f00 */
[----:B------:R2:W-:Y:S01]  /*1740*/  @P0 SYNCS.ARRIVE.TRANS64 RZ, [R3+URZ], R2 ;  /* 0x0000000203ff09a7 */ /* 0x0005e200080000ff */
[----:B------:R-:W3:Y:S02]  /*1750*/  SYNCS.PHASECHK.TRANS64.TRYWAIT P0, [R3+URZ+0x40], R4 ;  /* 0x00004004030075a7 */ /* 0x000ee400080011ff */
[----:B--23--:R-:W-:Y:S05]  /*1760*/  @!P0 BRA `(.L_x_25) ;  /* 0x0000006800108947 */ /* 0x00cfea0003800000 */
.L_x_92:
[----:B------:R-:W-:Y:S02]  /*1770*/  ELECT P0, URZ, PT ;  /* 0x0000000000ff782f */ /* 0x000fe40003800000 */
[----:B------:R-:W-:-:S11]  /*1780*/  SHF.L.U32 R6, R6, 0x1f, RZ ;  /* 0x0000001f06067819 */ /* 0x000fd600000006ff */
[----:B------:R-:W-:-:S04]  /*1790*/  @P0 IMAD.MOV.U32 R2, RZ, RZ, 0x200 ;  /* 0x00000200ff020424 */ /* 0x000fc800078e00ff */
[----:B------:R2:W-:Y:S01]  /*17a0*/  @P0 SYNCS.ARRIVE.TRANS64 RZ, [R3+URZ+0x30], R2 ;  /* 0x0000300203ff09a7 */ /* 0x0005e200080000ff */
[----:B------:R-:W3:Y:S02]  /*17b0*/  SYNCS.PHASECHK.TRANS64.TRYWAIT P0, [UR25+0x28], R6 ;  /* 0x00002806ff0075a7 */ /* 0x000ee40008001119 */
[----:B--23--:R-:W-:Y:S05]  /*17c0*/  @!P0 BRA `(.L_x_26) ;  /* 0x0000006800108947 */ /* 0x00cfea0003800000 */
.L_x_94:
[----:B------:R-:W-:-:S13]  /*17d0*/  ELECT P0, URZ, PT ;  /* 0x0000000000ff782f */ /* 0x000fda0003800000 */
[----:B------:R-:W-:-:S04]  /*17e0*/  @P0 MOV R2, 0x4000 ;  /* 0x0000400000020802 */ /* 0x000fc80000000f00 */
[----:B------:R2:W-:Y:S01]  /*17f0*/  @P0 SYNCS.ARRIVE.TRANS64 RZ, [UR25+0x20], R2 ;  /* 0x00002002ffff09a7 */ /* 0x0005e20008000019 */
[----:B------:R-:W3:Y:S02]  /*1800*/  SYNCS.PHASECHK.TRANS64.TRYWAIT P0, [UR25+0x58], R6 ;  /* 0x00005806ff0075a7 */ /* 0x000ee40008001119 */
[----:B--23--:R-:W-:Y:S05]  /*1810*/  @!P0 BRA `(.L_x_27) ;  /* 0x0000006800188947 */ /* 0x00cfea0003800000 */
.L_x_96:
[----:B------:R-:W-:-:S13]  /*1820*/  ELECT P0, URZ, PT ;  /* 0x0000000000ff782f */ /* 0x000fda0003800000 */
[----:B------:R-:W-:Y:S05]  /*1830*/  @!P0 BRA `(.L_x_13) ;  /* 0x0000000000088947 */ /* 0x000fea0003800000 */
[----:B-1----:R-:W-:-:S04]  /*1840*/  HFMA2 R2, -RZ, RZ, 0, 3.0517578125e-05 ;  /* 0x00000200ff027431 */ /* 0x002fc800000001ff */
[----:B------:R2:W-:Y:S03]  /*1850*/  SYNCS.ARRIVE.TRANS64 RZ, [UR25+0x50], R2 ;  /* 0x00005002ffff79a7 */ /* 0x0005e60008000019 */
.L_x_13:
[----:B------:R-:W-:Y:S05]  /*1860*/  BSYNC.RECONVERGENT B0 ;  /* 0x0000000000007941 */ /* 0x000fea0003800200 */
.L_x_12:
[----:B------:R-:W-:-:S13]  /*1870*/  R2UR UR4, R0 ;  /* 0x00000000000472ca */ /* 0x000fda00000e0000 */
[----:B------:R-:W-:-:S09]  /*1880*/  UISETP.NE.AND UP0, UPT, UR4, 0xc, UPT ;  /* 0x0000000c0400788c */ /* 0x000fd2000bf05270 */
[----:B------:R-:W-:Y:S05]  /*1890*/  BRA.U UP0, `(.L_x_11) ;  /* 0x0000003100547547 */ /* 0x000fea000b800000 */
[----:B------:R-:W-:-:S08]  /*18a0*/  NOP ;  /* 0x0000000000007918 */ /* 0x000fd00000000000 */
[----:B------:R-:W3:-:S00]  /*18b0*/  USETMAXREG.DEALLOC.CTAPOOL 0x58 ;  /* 0x00000058000079c8 */ /* 0x000ec000080e0500 */
[----:B------:R-:W4:Y:S01]  /*18c0*/  S2UR UR10, SR_CgaCtaId ;  /* 0x00000000000a79c3 */ /* 0x000f220000008800 */
[----:B------:R-:W-:Y:S01]  /*18d0*/  NOP ;  /* 0x0000000000007918 */ /* 0x000fe20000000000 */
[----:B------:R-:W-:Y:S02]  /*18e0*/  UMOV UR4, 0x40 ;  /* 0x0000004000047882 */ /* 0x000fe40000000000 */
[----:B----4-:R-:W-:-:S09]  /*18f0*/  ULEA UR4, UR10, UR4, 0x18 ;  /* 0x000000040a047291 */ /* 0x010fd2000f8ec0ff */
[----:B-123--:R-:W1:Y:S01]  /*1900*/  LDS.U8 R2, [UR4] ;  /* 0x00000004ff027984 */ /* 0x00ee620008000000 */
[----:B------:R-:W-:Y:S02]  /*1910*/  UMOV UR4, 0x400 ;  /* 0x0000040000047882 */ /* 0x000fe40000000000 */
[----:B------:R-:W-:Y:S01]  /*1920*/  ULEA UR8, UR10, UR4, 0x18 ;  /* 0x000000040a087291 */ /* 0x000fe2000f8ec0ff */
[----:B-1----:R-:W-:-:S13]  /*1930*/  ISETP.NE.AND P0, PT, R2, RZ, PT ;  /* 0x000000ff0200720c */ /* 0x002fda0003f05270 */
[----:B------:R-:W-:Y:S05]  /*1940*/  @P0 BRA `(.L_x_28) ;  /* 0x00000000007c0947 */ /* 0x000fea0003800000 */
[----:B------:R-:W-:-:S13]  /*1950*/  ELECT P0, URZ, PT ;  /* 0x0000000000ff782f */ /* 0x000fda0003800000 */
[----:B------:R-:W-:Y:S05]  /*1960*/  @!P0 BRA `(.L_x_29) ;  /* 0x0000000000848947 */ /* 0x000fea0003800000 */
[----:B------:R-:W-:Y:S01]  /*1970*/  UMOV UR4, 0x10 ;  /* 0x0000001000047882 */ /* 0x000fe20000000000 */
[----:B------:R-:W-:-:S04]  /*1980*/  IMAD.MOV.U32 R3, RZ, RZ, 0xffff ;  /* 0x0000ffffff037424 */ /* 0x000fc800078e00ff */
[----:B------:R-:W-:Y:S04]  /*1990*/  DEPBAR.LE SB1, 0x36 ;  /* 0x00009d800000791a */ /* 0x000fe80000000000 */
[----:B------:R-:W1:Y:S02]  /*19a0*/  UTCATOMSWS.FIND_AND_SET.ALIGN UP0, UR4, UR4 ;  /* 0x00000004000475e3 */ /* 0x000e640008000800 */
[----:B-1----:R-:W-:Y:S01]  /*19b0*/  PLOP3.LUT P0, PT, PT, PT, UP0, 0x80, 0x8 ;  /* 0x000000000008781c */ /* 0x002fe20003f0f008 */
[----:B------:R-:W-:-:S03]  /*19c0*/  IMAD.U32 R4, RZ, RZ, UR4 ;  /* 0x00000004ff047e24 */ /* 0x000fc6000f8e00ff */
[----:B------:R-:W-:-:S04]  /*19d0*/  SEL R2, RZ, 0xffffffff, !P0 ;  /* 0xffffffffff027807 */ /* 0x000fc80004000000 */
[----:B------:R-:W-:Y:S01]  /*19e0*/  ISETP.NE.AND P0, PT, R2, RZ, PT ;  /* 0x000000ff0200720c */ /* 0x000fe20003f05270 */
[----:B------:R-:W-:-:S12]  /*19f0*/  IMAD.MOV.U32 R2, RZ, RZ, 0x1 ;  /* 0x00000001ff027424 */ /* 0x000fd800078e00ff */
[----:B------:R-:W-:Y:S05]  /*1a00*/  @P0 BRA `(.L_x_30) ;  /* 0x0000000000240947 */ /* 0x000fea0003800000 */
.L_x_31:
[----:B------:R-:W-:Y:S05]  /*1a10*/  NANOSLEEP 0x64 ;  /* 0x000000640000795d */ /* 0x000fea0003800000 */
[----:B------:R-:W-:-:S05]  /*1a20*/  UMOV UR4, 0x10 ;  /* 0x0000001000047882 */ /* 0x000fca0000000000 */
[----:B------:R-:W-:Y:S04]  /*1a30*/  DEPBAR.LE SB1, 0x36 ;  /* 0x00009d800000791a */ /* 0x000fe80000000000 */
[----:B------:R-:W1:Y:S02]  /*1a40*/  UTCATOMSWS.FIND_AND_SET.ALIGN UP0, UR4, UR4 ;  /* 0x00000004000475e3 */ /* 0x000e640008000800 */
[----:B-1----:R-:W-:-:S04]  /*1a50*/  PLOP3.LUT P0, PT, PT, PT, UP0, 0x80, 0x8 ;  /* 0x000000000008781c */ /* 0x002fc80003f0f008 */
[----:B------:R-:W-:-:S04]  /*1a60*/  SEL R4, RZ, 0xffffffff, !P0 ;  /* 0xffffffffff047807 */ /* 0x000fc80004000000 */
[----:B------:R-:W-:Y:S01]  /*1a70*/  ISETP.NE.AND P0, PT, R4, RZ, PT ;  /* 0x000000ff0400720c */ /* 0x000fe20003f05270 */
[----:B------:R-:W-:-:S12]  /*1a80*/  IMAD.U32 R4, RZ, RZ, UR4 ;  /* 0x00000004ff047e24 */ /* 0x000fd8000f8e00ff */
[----:B------:R-:W-:Y:S05]  /*1a90*/  @!P0 BRA `(.L_x_31) ;  /* 0xfffffffc00dc8947 */ /* 0x000fea000383ffff */
.L_x_30:
[C---:B------:R-:W-:Y:S01]  /*1aa0*/  VIADD R5, R4.reuse, 0x10 ;  /* 0x0000001004057836 */ /* 0x040fe20000000000 */
[----:B------:R-:W-:Y:S01]  /*1ab0*/  UMOV UR4, 0x50 ;  /* 0x0000005000047882 */ /* 0x000fe20000000000 */
[----:B------:R-:W-:Y:S01]  /*1ac0*/  SHF.L.U32 R3, R3, R4, RZ ;  /* 0x0000000403037219 */ /* 0x000fe200000006ff */
[----:B------:R-:W-:Y:S01]  /*1ad0*/  ULEA UR4, UR10, UR4, 0x18 ;  /* 0x000000040a047291 */ /* 0x000fe2000f8ec0ff */
[----:B------:R-:W-:Y:S01]  /*1ae0*/  IMAD.SHL.U32 R4, R4, 0x20, RZ ;  /* 0x0000002004047824 */ /* 0x000fe200078e00ff */
[----:B------:R-:W-:-:S04]  /*1af0*/  SHF.L.U32 R2, R2, R5, RZ ;  /* 0x0000000502027219 */ /* 0x000fc800000006ff */
[----:B------:R-:W-:-:S05]  /*1b00*/  LOP3.LUT R2, R2, R3, RZ, 0xfc, !PT ;  /* 0x0000000302027212 */ /* 0x000fca00078efcff */
[----:B------:R1:W-:Y:S04]  /*1b10*/  ATOMS.OR RZ, [UR4], R2 ;  /* 0x00000002ffff798c */ /* 0x0003e8000b000004 */
[----:B------:R1:W-:Y:S01]  /*1b20*/  STS [UR8+0xd0], R4 ;  /* 0x0000d004ff007988 */ /* 0x0003e20008000808 */
[----:B------:R-:W-:Y:S05]  /*1b30*/  BRA `(.L_x_29) ;  /* 0x0000000000107947 */ /* 0x000fea0003800000 */
.L_x_28:
[----:B------:R-:W-:-:S05]  /*1b40*/  MOV R2, 0xffffffff ;  /* 0xffffffff00027802 */ /* 0x000fca0000000f00 */
[----:B------:R1:W-:Y:S02]  /*1b50*/  STS [UR8+0xd0], R2 ;  /* 0x0000d002ff007988 */ /* 0x0003e40008000808 */
[----:B-1----:R-:W-:Y:S02]  /*1b60*/  MOV R2, 0x1b80 ;  /* 0x00001b8000027802 */ /* 0x002fe40000000f00 */
[----:B------:R-:W-:Y:S05]  /*1b70*/  CALL.REL.NOINC `($__internal_1_$__cuda_sm10x_tcgen05_guardrail_trap_phase_invalid_during_alloc) ;  /* 0x0000006c00e87944 */ /* 0x000fea0003c00000 */
.L_x_29:
[----:B------:R-:W-:Y:S05]  /*1b80*/  WARPSYNC.ALL ;  /* 0x0000000000007948 */ /* 0x000fea0003800000 */
[----:B------:R-:W-:Y:S01]  /*1b90*/  NOP ;  /* 0x0000000000007918 */ /* 0x000fe20000000000 */
[----:B------:R-:W2:Y:S08]  /*1ba0*/  S2UR UR4, SR_CgaCtaId ;  /* 0x00000000000479c3 */ /* 0x000eb00000008800 */
[----:B------:R-:W-:Y:S06]  /*1bb0*/  BAR.SYNC.DEFER_BLOCKING 0x5, 0x1a0 ;  /* 0x0146800000007b1d */ /* 0x000fec0000010000 */
[----:B------:R-:W-:Y:S01]  /*1bc0*/  UMOV UR16, 0x400 ;  /* 0x0000040000107882 */ /* 0x000fe20000000000 */
[----:B------:R-:W3:Y:S01]  /*1bd0*/  LDCU UR9, c[0x0][0x380] ;  /* 0x00007000ff0977ac */ /* 0x000ee20008000800 */
[----:B------:R-:W-:Y:S01]  /*1be0*/  UMOV UR25, 0x40004040 ;  /* 0x4000404000197882 */ /* 0x000fe20000000000 */
[----:B------:R-:W-:Y:S01]  /*1bf0*/  UMOV UR23, 0x40004040 ;  /* 0x4000404000177882 */ /* 0x000fe20000000000 */
[----:B--2---:R-:W-:-:S02]  /*1c00*/  ULEA UR16, UR4, UR16, 0x18 ;  /* 0x0000001004107291 */ /* 0x004fc4000f8ec0ff */
[----:B---3--:R-:W-:Y:S02]  /*1c10*/  UISETP.GT.AND UP0, UPT, UR9, URZ, UPT ;  /* 0x000000ff0900728c */ /* 0x008fe4000bf04270 */
[----:B------:R-:W-:Y:S02]  /*1c20*/  UIADD3 UR5, UPT, UPT, UR16, 0x8400, URZ ;  /* 0x0000840010057890 */ /* 0x000fe4000fffe0ff */
[----:B------:R-:W-:Y:S02]  /*1c30*/  UIADD3 UR4, UPT, UPT, UR16, 0xc400, URZ ;  /* 0x0000c40010047890 */ /* 0x000fe4000fffe0ff */
[----:B------:R-:W-:Y:S01]  /*1c40*/  UIADD3 UR6, UPT, UPT, UR16, 0x10400, URZ ;  /* 0x0001040010067890 */ /* 0x000fe2000fffe0ff */
[----:B------:R-:W-:Y:S01]  /*1c50*/  LDS R24, [UR16+0xd0] ;  /* 0x0000d010ff187984 */ /* 0x000fe20008000800 */
[----:B------:R-:W2:Y:S01]  /*1c60*/  SYNCS.PHASECHK.TRANS64.TRYWAIT P0, [UR16], RZ ;  /* 0x000000ffff0075a7 */ /* 0x000ea20008001110 */
[----:B------:R-:W-:Y:S02]  /*1c70*/  USHF.R.U32.HI UR7, URZ, 0x4, UR5 ;  /* 0x00000004ff077899 */ /* 0x000fe40008011605 */
[----:B------:R-:W-:-:S02]  /*1c80*/  USHF.R.U32.HI UR5, URZ, 0x4, UR4 ;  /* 0x00000004ff057899 */ /* 0x000fc40008011604 */
[----:B------:R-:W-:Y:S02]  /*1c90*/  USHF.R.U32.HI UR4, URZ, 0x4, UR6 ;  /* 0x00000004ff047899 */ /* 0x000fe40008011606 */
[----:B------:R-:W-:Y:S02]  /*1ca0*/  ULOP3.LUT UR5, UR5, 0x3fc0, URZ, 0xc0, !UPT ;  /* 0x00003fc005057892 */ /* 0x000fe4000f8ec0ff */
[----:B------:R-:W-:Y:S02]  /*1cb0*/  ULOP3.LUT UR24, UR7, 0x3fc0, URZ, 0xc0, !UPT ;  /* 0x00003fc007187892 */ /* 0x000fe4000f8ec0ff */
[----:B------:R-:W-:Y:S02]  /*1cc0*/  ULOP3.LUT UR4, UR4, 0x3fc0, URZ, 0xc0, !UPT ;  /* 0x00003fc004047892 */ /* 0x000fe4000f8ec0ff */
[----:B------:R-:W-:Y:S02]  /*1cd0*/  ULOP3.LUT UR6, UR5, 0x10000, URZ, 0xfc, !UPT ;  /* 0x0001000005067892 */ /* 0x000fe4000f8efcff */
[----:B------:R-:W-:-:S02]  /*1ce0*/  ULOP3.LUT UR7, UR24, 0x10000, URZ, 0xfc, !UPT ;  /* 0x0001000018077892 */ /* 0x000fc4000f8efcff */
[----:B------:R-:W-:Y:S01]  /*1cf0*/  ULOP3.LUT UR5, UR4, 0x10000, URZ, 0xfc, !UPT ;  /* 0x0001000004057892 */ /* 0x000fe2000f8efcff */
[----:B-1----:R-:W-:Y:S01]  /*1d00*/  IMAD.U32 R2, RZ, RZ, UR4 ;  /* 0x00000004ff027e24 */ /* 0x002fe2000f8e00ff */
[----:B------:R-:W-:Y:S01]  /*1d10*/  MOV R4, UR6 ;  /* 0x0000000600047c02 */ /* 0x000fe20008000f00 */
[----:B------:R-:W-:Y:S01]  /*1d20*/  UIADD3 UR6, UPT, UPT, -UR9, URZ, URZ ;  /* 0x000000ff09067290 */ /* 0x000fe2000fffe1ff */
[----:B------:R-:W-:Y:S01]  /*1d30*/  IMAD.U32 R5, RZ, RZ, UR7 ;  /* 0x00000007ff057e24 */ /* 0x000fe2000f8e00ff */
[----:B------:R-:W-:Y:S01]  /*1d40*/  UIADD3 UR7, UPT, UPT, UR9, -0x1, URZ ;  /* 0xffffffff09077890 */ /* 0x000fe2000fffe0ff */
[----:B------:R-:W-:Y:S01]  /*1d50*/  IMAD.U32 R3, RZ, RZ, UR5 ;  /* 0x00000005ff037e24 */ /* 0x000fe2000f8e00ff */
[----:B------:R-:W1:Y:S01]  /*1d60*/  SHFL.IDX PT, R2, R2, RZ, 0x1f ;  /* 0x00001fff02027589 */ /* 0x000e6200000e0000 */
[----:B------:R-:W-:Y:S02]  /*1d70*/  UIADD3 UR5, UPT, UPT, UR16, 0x14400, URZ ;  /* 0x0001440010057890 */ /* 0x000fe4000fffe0ff */
[----:B------:R-:W-:Y:S01]  /*1d80*/  USHF.R.S32.HI UR4, URZ, 0x1f, UR7 ;  /* 0x0000001fff047899 */ /* 0x000fe20008011407 */
[----:B------:R-:W3:Y:S01]  /*1d90*/  SHFL.IDX PT, R5, R5, RZ, 0x1f ;  /* 0x00001fff05057589 */ /* 0x000ee200000e0000 */
[----:B------:R-:W-:-:S02]  /*1da0*/  USHF.R.S32.HI UR6, URZ, 0x1f, UR6 ;  /* 0x0000001fff067899 */ /* 0x000fc40008011406 */
[----:B------:R-:W-:Y:S01]  /*1db0*/  ULEA.HI UR4, UR4, UR7, URZ, 0x7 ;  /* 0x0000000704047291 */ /* 0x000fe2000f8f38ff */
[----:B------:R-:W4:Y:S01]  /*1dc0*/  SHFL.IDX PT, R4, R4, RZ, 0x1f ;  /* 0x00001fff04047589 */ /* 0x000f2200000e0000 */
[----:B------:R-:W-:Y:S02]  /*1dd0*/  USHF.R.U32.HI UR5, URZ, 0x4, UR5 ;  /* 0x00000004ff057899 */ /* 0x000fe40008011605 */
[----:B------:R-:W-:Y:S01]  /*1de0*/  ULEA.HI UR6, UR6, -UR9, URZ, 0x7 ;  /* 0x8000000906067291 */ /* 0x000fe2000f8f38ff */
[----:B------:R-:W5:Y:S01]  /*1df0*/  SHFL.IDX PT, R3, R3, RZ, 0x1f ;  /* 0x00001fff03037589 */ /* 0x000f6200000e0000 */
[----:B------:R-:W-:Y:S02]  /*1e00*/  USHF.R.S32.HI UR28, URZ, 0x7, UR4 ;  /* 0x00000007ff1c7899 */ /* 0x000fe40008011404 */
[----:B------:R-:W-:Y:S02]  /*1e10*/  ULOP3.LUT UR5, UR5, 0x3fc0, URZ, 0xc0, !UPT ;  /* 0x00003fc005057892 */ /* 0x000fe4000f8ec0ff */
[----:B------:R-:W-:-:S02]  /*1e20*/  USHF.R.S32.HI UR4, URZ, 0x7, UR6 ;  /* 0x00000007ff047899 */ /* 0x000fc40008011406 */
[----:B------:R-:W-:Y:S02]  /*1e30*/  ULOP3.LUT UR22, UR5, 0x4000000, URZ, 0xfc, !UPT ;  /* 0x0400000005167892 */ /* 0x000fe4000f8efcff */
[----:B------:R-:W-:Y:S01]  /*1e40*/  @!UP0 ULOP3.LUT UR28, URZ, UR4, URZ, 0x33, !UPT ;  /* 0x00000004ff1c8292 */ /* 0x000fe2000f8e33ff */
[----:B-1----:R-:W-:Y:S02]  /*1e50*/  R2UR UR27, R2 ;  /* 0x00000000021b72ca */ /* 0x002fe400000e0000 */
[----:B---3--:R-:W-:Y:S02]  /*1e60*/  R2UR UR26, R5 ;  /* 0x00000000051a72ca */ /* 0x008fe400000e0000 */
[----:B----4-:R-:W-:Y:S01]  /*1e70*/  R2UR UR29, R4 ;  /* 0x00000000041d72ca */ /* 0x010fe200000e0000 */
[----:B------:R-:W-:Y:S01]  /*1e80*/  HFMA2 R4, -RZ, RZ, -0.0 , 0 ;  /* 0x80000000ff047431 */ /* 0x000fe200000001ff */
[----:B-----5:R-:W-:Y:S01]  /*1e90*/  R2UR UR31, R3 ;  /* 0x00000000031f72ca */ /* 0x020fe200000e0000 */
[----:B--2---:R-:W-:-:S14]  /*1ea0*/  @!P0 BRA `(.L_x_32) ;  /* 0x0000006000908947 */ /* 0x004fdc0003800000 */
.L_x_97:
[----:B------:R-:W2:Y:S02]  /*1eb0*/  SYNCS.PHASECHK.TRANS64.TRYWAIT P0, [UR16+0x68], R4 ;  /* 0x00006804ff0075a7 */ /* 0x000ea40008001110 */
[----:B--2---:R-:W-:Y:S05]  /*1ec0*/  @!P0 BRA `(.L_x_33) ;  /* 0x0000006000a08947 */ /* 0x004fea0003800000 */
.L_x_99:
[----:B------:R-:W-:Y:S01]  /*1ed0*/  UIADD3 UR4, UPT, UPT, UR16, 0x400, URZ ;  /* 0x0000040010047890 */ /* 0x000fe2000fffe0ff */
[----:B-1----:R-:W-:Y:S01]  /*1ee0*/  CS2R R2, SRZ ;  /* 0x0000000000027805 */ /* 0x002fe2000001ff00 */
[----:B------:R-:W-:Y:S02]  /*1ef0*/  UIADD3 UR18, UPT, UPT, UR26, 0x2, URZ ;  /* 0x000000021a127890 */ /* 0x000fe4000fffe0ff */
[----:B------:R-:W-:Y:S02]  /*1f00*/  USHF.R.U32.HI UR4, URZ, 0x4, UR4 ;  /* 0x00000004ff047899 */ /* 0x000fe40008011604 */
[----:B------:R-:W-:Y:S01]  /*1f10*/  UIADD3 UR12, UPT, UPT, UR26, 0x4, URZ ;  /* 0x000000041a0c7890 */ /* 0x000fe2000fffe0ff */
[C---:B------:R-:W-:Y:S01]  /*1f20*/  R2UR UR34, R3.reuse ;  /* 0x00000000032272ca */ /* 0x040fe200000e0000 */
[----:B------:R-:W-:Y:S01]  /*1f30*/  ULOP3.LUT UR4, UR4, 0x3fc0, URZ, 0xc0, !UPT ;  /* 0x00003fc004047892 */ /* 0x000fe2000f8ec0ff */
[C---:B------:R-:W-:Y:S01]  /*1f40*/  R2UR UR33, R2.reuse ;  /* 0x00000000022172ca */ /* 0x040fe200000e0000 */
[----:B------:R-:W-:Y:S01]  /*1f50*/  UIADD3 UR8, UPT, UPT, UR26, 0x6, URZ ;  /* 0x000000061a087890 */ /* 0x000fe2000fffe0ff */
[----:B------:R-:W-:Y:S01]  /*1f60*/  R2UR UR32, R3 ;  /* 0x00000000032072ca */ /* 0x000fe200000e0000 */
[----:B------:R-:W-:Y:S01]  /*1f70*/  ULOP3.LUT UR4, UR4, 0x10000, URZ, 0xfc, !UPT ;  /* 0x0001000004047892 */ /* 0x000fe2000f8efcff */
[----:B------:R-:W-:Y:S01]  /*1f80*/  R2UR UR30, R2 ;  /* 0x00000000021e72ca */ /* 0x000fe200000e0000 */
[----:B------:R-:W-:-:S02]  /*1f90*/  UIADD3 UR17, UPT, UPT, UR16, 0x60, URZ ;  /* 0x0000006010117890 */ /* 0x000fc4000fffe0ff */
[----:B------:R-:W-:Y:S02]  /*1fa0*/  UIADD3 UR14, UPT, UPT, UR4, 0x2, URZ ;  /* 0x00000002040e7890 */ /* 0x000fe4000fffe0ff */
[----:B------:R-:W-:Y:S02]  /*1fb0*/  UIADD3 UR10, UPT, UPT, UR4, 0x4, URZ ;  /* 0x00000004040a7890 */ /* 0x000fe4000fffe0ff */
[----:B------:R-:W-:Y:S01]  /*1fc0*/  UIADD3 UR6, UPT, UPT, UR4, 0x6, URZ ;  /* 0x0000000604067890 */ /* 0x000fe2000fffe0ff */
[----:B------:R-:W-:Y:S01]  /*1fd0*/  UMOV UR42, 0x0 ;  /* 0x00000000002a7882 */ /* 0x000fe20000000000 */
[----:B------:R-:W-:Y:S01]  /*1fe0*/  UMOV UR43, 0x8200490 ;  /* 0x08200490002b7882 */ /* 0x000fe20000000000 */
[----:B------:R-:W-:Y:S01]  /*1ff0*/  UMOV UR20, UR26 ;  /* 0x0000001a00147c82 */ /* 0x000fe20008000000 */
[----:B------:R-:W-:Y:S01]  /*2000*/  UMOV UR21, 0x40004040 ;  /* 0x4000404000157882 */ /* 0x000fe20000000000 */
        /* <DEDUP_REMOVED lines=9> */
[----:B------:R1:W-:Y:S01]  /*20a0*/  UTCHMMA gdesc[UR20], gdesc[UR4], tmem[UR34], tmem[UR42], idesc[UR43], !UPT ;  /* 0x00ff2a04140075ea */ /* 0x0003e2000f800022 */
[----:B------:R-:W-:Y:S01]  /*20b0*/  UMOV UR36, 0x0 ;  /* 0x0000000000247882 */ /* 0x000fe20000000000 */
[----:B------:R-:W-:Y:S01]  /*20c0*/  UMOV UR37, 0x8200490 ;  /* 0x0820049000257882 */ /* 0x000fe20000000000 */
[----:B------:R-:W-:Y:S01]  /*20d0*/  UMOV UR9, 0x40004040 ;  /* 0x4000404000097882 */ /* 0x000fe20000000000 */
[----:B------:R-:W-:Y:S01]  /*20e0*/  UMOV UR7, 0x40004040 ;  /* 0x4000404000077882 */ /* 0x000fe20000000000 */
[----:B------:R1:W-:Y:S01]  /*20f0*/  UTCHMMA gdesc[UR18], gdesc[UR14], tmem[UR33], tmem[UR40], idesc[UR41], UPT ;  /* 0x00ff280e120075ea */ /* 0x0003e2000b800021 */
[----:B------:R1:W-:Y:S01]  /*2100*/  UTCHMMA gdesc[UR12], gdesc[UR10], tmem[UR32], tmem[UR38], idesc[UR39], UPT ;  /* 0x00ff260a0c0075ea */ /* 0x0003e2000b800020 */
[----:B------:R1:W-:Y:S01]  /*2110*/  UTCHMMA gdesc[UR8], gdesc[UR6], tmem[UR30], tmem[UR36], idesc[UR37], UPT ;  /* 0x00ff2406080075ea */ /* 0x0003e2000b80001e */
[----:B------:R1:W-:Y:S01]  /*2120*/  UTCBAR [UR17], URZ ;  /* 0x000000ff110073e9 */ /* 0x0003e200080000ff */
[----:B------:R-:W2:Y:S02]  /*2130*/  SYNCS.PHASECHK.TRANS64.TRYWAIT P0, [UR16+0x20], RZ ;  /* 0x000020ffff0075a7 */ /* 0x000ea40008001110 */
[----:B-12---:R-:W-:Y:S05]  /*2140*/  @!P0 BRA `(.L_x_34) ;  /* 0x0000006000208947 */ /* 0x006fea0003800000 */
.L_x_101:
[----:B------:R-:W2:Y:S02]  /*2150*/  SYNCS.PHASECHK.TRANS64.TRYWAIT P0, [UR16+0x78], R4 ;  /* 0x00007804ff0075a7 */ /* 0x000ea40008001110 */
[----:B--2---:R-:W-:Y:S05]  /*2160*/  @!P0 BRA `(.L_x_35) ;  /* 0x0000006000308947 */ /* 0x004fea0003800000 */
.L_x_103:
[----:B------:R-:W2:Y:S01]  /*2170*/  SYNCS.PHASECHK.TRANS64.TRYWAIT P0, [UR16+0xb8], R4 ;  /* 0x0000b804ff0075a7 */ /* 0x000ea20008001110 */
[----:B------:R-:W-:Y:S01]  /*2180*/  HFMA2 R3, -RZ, RZ, 0, 1.1444091796875e-05 ;  /* 0x000000c0ff037431 */ /* 0x000fe200000001ff */
[----:B-1----:R-:W-:Y:S01]  /*2190*/  MOV R2, 0xc0 ;  /* 0x000000c000027802 */ /* 0x002fe20000000f00 */
[----:B--2---:R-:W-:Y:S06]  /*21a0*/  @!P0 BRA `(.L_x_36) ;  /* 0x0000006000408947 */ /* 0x004fec0003800000 */
.L_x_105:
[----:B------:R-:W-:Y:S01]  /*21b0*/  R2UR UR34, R3 ;  /* 0x00000000032272ca */ /* 0x000fe200000e0000 */
[----:B------:R-:W-:Y:S01]  /*21c0*/  IMAD.MOV.U32 R3, RZ, RZ, 0xc0 ;  /* 0x000000c0ff037424 */ /* 0x000fe200078e00ff */
[----:B------:R-:W-:Y:S01]  /*21d0*/  R2UR UR33, R2 ;  /* 0x00000000022172ca */ /* 0x000fe200000e0000 */
[----:B------:R-:W-:Y:S01]  /*21e0*/  IMAD.MOV.U32 R2, RZ, RZ, 0xc0 ;  /* 0x000000c0ff027424 */ /* 0x000fe200078e00ff */
[----:B------:R-:W-:Y:S01]  /*21f0*/  UIADD3 UR14, UPT, UPT, UR29, 0x2, URZ ;  /* 0x000000021d0e7890 */ /* 0x000fe2000fffe0ff */
[----:B------:R-:W-:Y:S01]  /*2200*/  IMAD.MOV.U32 R5, RZ, RZ, RZ ;  /* 0x000000ffff057224 */ /* 0x000fe200078e00ff */
[----:B------:R-:W-:Y:S01]  /*2210*/  R2UR UR32, R3 ;  /* 0x00000000032072ca */ /* 0x000fe200000e0000 */
[----:B------:R-:W-:Y:S01]  /*2220*/  UIADD3 UR12, UPT, UPT, UR31, 0x2, URZ ;  /* 0x000000021f0c7890 */ /* 0x000fe2000fffe0ff */
[----:B------:R-:W-:Y:S01]  /*2230*/  R2UR UR30, R2 ;  /* 0x00000000021e72ca */ /* 0x000fe200000e0000 */
[----:B------:R-:W-:Y:S01]  /*2240*/  UIADD3 UR10, UPT, UPT, UR29, 0x4, URZ ;  /* 0x000000041d0a7890 */ /* 0x000fe2000fffe0ff */
[----:B-1----:R-:W-:Y:S01]  /*2250*/  MOV R4, 0x80 ;  /* 0x0000008000047802 */ /* 0x002fe20000000f00 */
[----:B------:R-:W-:Y:S01]  /*2260*/  UIADD3 UR8, UPT, UPT, UR31, 0x4, URZ ;  /* 0x000000041f087890 */ /* 0x000fe2000fffe0ff */
[----:B------:R-:W-:Y:S01]  /*2270*/  IMAD.MOV.U32 R3, RZ, RZ, 0x8 ;  /* 0x00000008ff037424 */ /* 0x000fe200078e00ff */
[----:B------:R-:W-:Y:S01]  /*2280*/  UIADD3 UR6, UPT, UPT, UR29, 0x6, URZ ;  /* 0x000000061d067890 */ /* 0x000fe2000fffe0ff */
[----:B------:R-:W-:Y:S01]  /*2290*/  MOV R2, 0x80 ;  /* 0x0000008000027802 */ /* 0x000fe20000000f00 */
[----:B------:R-:W-:-:S02]  /*22a0*/  UIADD3 UR4, UPT, UPT, UR31, 0x6, URZ ;  /* 0x000000061f047890 */ /* 0x000fc4000fffe0ff */
[----:B------:R-:W-:Y:S01]  /*22b0*/  UIADD3 UR17, UPT, UPT, UR16, 0x70, URZ ;  /* 0x0000007010117890 */ /* 0x000fe2000fffe0ff */
[----:B------:R-:W-:Y:S01]  /*22c0*/  UMOV UR42, 0x0 ;  /* 0x00000000002a7882 */ /* 0x000fe20000000000 */
[----:B------:R-:W-:Y:S01]  /*22d0*/  UMOV UR43, 0x8200490 ;  /* 0x08200490002b7882 */ /* 0x000fe20000000000 */
[----:B------:R-:W-:Y:S01]  /*22e0*/  UMOV UR20, UR29 ;  /* 0x0000001d00147c82 */ /* 0x000fe20008000000 */
        /* <DEDUP_REMOVED lines=22> */
.L_x_107:
[----:B------:R-:W-:Y:S01]  /*2450*/  R2UR UR43, R3 ;  /* 0x00000000032b72ca */ /* 0x000fe200000e0000 */
[----:B------:R-:W-:Y:S01]  /*2460*/  IMAD.MOV.U32 R3, RZ, RZ, 0x18 ;  /* 0x00000018ff037424 */ /* 0x000fe200078e00ff */
        /* <DEDUP_REMOVED lines=13> */
[----:B------:R-:W-:Y:S01]  /*2540*/  UIADD3 UR18, UPT, UPT, UR27, 0x80, URZ ;  /* 0x000000801b127890 */ /* 0x000fe2000fffe0ff */
[----:B------:R-:W-:Y:S01]  /*2550*/  R2UR UR40, R2 ;  /* 0x00000000022872ca */ /* 0x000fe200000e0000 */
[----:B------:R-:W-:Y:S01]  /*2560*/  UIADD3 UR20, UPT, UPT, UR27, 0x100, URZ ;  /* 0x000001001b147890 */ /* 0x000fe2000fffe0ff */
[----:B------:R-:W-:Y:S01]  /*2570*/  R2UR UR33, R3 ;  /* 0x00000000032172ca */ /* 0x000fe200000e0000 */
[----:B------:R-:W-:Y:S01]  /*2580*/  IMAD.MOV.U32 R3, RZ, RZ, 0x38 ;  /* 0x00000038ff037424 */ /* 0x000fe200078e00ff */
[----:B------:R-:W-:Y:S01]  /*2590*/  R2UR UR37, R5 ;  /* 0x00000000052572ca */ /* 0x000fe200000e0000 */
[----:B------:R-:W-:Y:S01]  /*25a0*/  UIADD3 UR12, UPT, UPT, UR27, 0x180, URZ ;  /* 0x000001801b0c7890 */ /* 0x000fe2000fffe0ff */
[----:B------:R-:W-:Y:S01]  /*25b0*/  R2UR UR38, R4 ;  /* 0x00000000042672ca */ /* 0x000fe200000e0000 */
[----:B------:R-:W-:Y:S01]  /*25c0*/  UIADD3 UR10, UPT, UPT, UR27, 0x200, URZ ;  /* 0x000002001b0a7890 */ /* 0x000fe2000fffe0ff */
[C---:B------:R-:W-:Y:S01]  /*25d0*/  R2UR UR36, R2.reuse ;  /* 0x00000000022472ca */ /* 0x040fe200000e0000 */
[----:B------:R-:W-:Y:S01]  /*25e0*/  UIADD3 UR8, UPT, UPT, UR27, 0x280, URZ ;  /* 0x000002801b087890 */ /* 0x000fe2000fffe0ff */
[C---:B------:R-:W-:Y:S01]  /*25f0*/  R2UR UR34, R2.reuse ;  /* 0x00000000022272ca */ /* 0x040fe200000e0000 */
[----:B------:R-:W-:Y:S01]  /*2600*/  UIADD3 UR6, UPT, UPT, UR27, 0x300, URZ ;  /* 0x000003001b067890 */ /* 0x000fe2000fffe0ff */
[----:B------:R-:W-:Y:S01]  /*2610*/  R2UR UR30, R3 ;  /* 0x00000000031e72ca */ /* 0x000fe200000e0000 */
[----:B------:R-:W-:Y:S01]  /*2620*/  UMOV UR62, 0x0 ;  /* 0x00000000003e7882 */ /* 0x000fe20000000000 */
[----:B------:R-:W-:Y:S01]  /*2630*/  R2UR UR32, R2 ;  /* 0x00000000022072ca */ /* 0x000fe200000e0000 */
[----:B------:R-:W-:Y:S01]  /*2640*/  UMOV UR63, 0x8110490 ;  /* 0x08110490003f7882 */ /* 0x000fe20000000000 */
[----:B------:R-:W-:Y:S01]  /*2650*/  UIADD3 UR4, UPT, UPT, UR27, 0x380, URZ ;  /* 0x000003801b047890 */ /* 0x000fe2000fffe0ff */
[----:B------:R-:W-:Y:S01]  /*2660*/  IMAD.MOV.U32 R23, RZ, RZ, RZ ;  /* 0x000000ffff177224 */ /* 0x000fe200078e00ff */
[----:B------:R-:W-:Y:S01]  /*2670*/  UMOV UR14, UR27 ;  /* 0x0000001b000e7c82 */ /* 0x000fe20008000000 */
[----:B------:R-:W-:Y:S01]  /*2680*/  UMOV UR15, 0x40004040 ;  /* 0x40004040000f7882 */ /* 0x000fe20000000000 */
[----:B------:R-:W-:Y:S01]  /*2690*/  UMOV UR60, 0x0 ;  /* 0x00000000003c7882 */ /* 0x000fe20000000000 */
[----:B------:R-:W-:Y:S01]  /*26a0*/  UMOV UR61, 0x8110490 ;  /* 0x08110490003d7882 */ /* 0x000fe20000000000 */
[----:B------:R-:W-:Y:S01]  /*26b0*/  UIADD3 UR17, UPT, UPT, UR16, 0x28, URZ ;  /* 0x0000002810117890 */ /* 0x000fe2000fffe0ff */
[----:B------:R2:W-:Y:S01]  /*26c0*/  UTCHMMA tmem[UR45], gdesc[UR14], tmem[UR46], tmem[UR62], idesc[UR63], !UPT ;  /* 0x00ff3e0e2d0079ea */ /* 0x0005e2000f80002e */
[----:B------:R-:W-:Y:S01]  /*26d0*/  UMOV UR19, 0x40004040 ;  /* 0x4000404000137882 */ /* 0x000fe20000000000 */
[----:B------:R-:W-:Y:S01]  /*26e0*/  UMOV UR58, 0x0 ;  /* 0x00000000003a7882 */ /* 0x000fe20000000000 */
[----:B------:R-:W-:Y:S01]  /*26f0*/  UMOV UR59, 0x8110490 ;  /* 0x08110490003b7882 */ /* 0x000fe20000000000 */
[----:B------:R-:W-:Y:S01]  /*2700*/  UMOV UR21, 0x40004040 ;  /* 0x4000404000157882 */ /* 0x000fe20000000000 */
[----:B------:R-:W-:Y:S01]  /*2710*/  UMOV UR56, 0x0 ;  /* 0x0000000000387882 */ /* 0x000fe20000000000 */
[----:B------:R-:W-:Y:S01]  /*2720*/  UMOV UR57, 0x8110490 ;  /* 0x0811049000397882 */ /* 0x000fe20000000000 */
[----:B------:R-:W-:Y:S01]  /*2730*/  UMOV UR13, 0x40004040 ;  /* 0x40004040000d7882 */ /* 0x000fe20000000000 */
[----:B------:R3:W-:Y:S01]  /*2740*/  UTCHMMA tmem[UR43], gdesc[UR18], tmem[UR44], tmem[UR60], idesc[UR61], UPT ;  /* 0x00ff3c122b0079ea */ /* 0x0007e2000b80002c */
        /* <DEDUP_REMOVED lines=16> */
[----:B------:R4:W-:Y:S01]  /*2850*/  UTCHMMA tmem[UR33], gdesc[UR6], tmem[UR34], tmem[UR50], idesc[UR51], UPT ;  /* 0x00ff3206210079ea */ /* 0x0009e2000b800022 */
[----:B------:R4:W-:Y:S01]  /*2860*/  UTCHMMA tmem[UR30], gdesc[UR4], tmem[UR32], tmem[UR48], idesc[UR49], UPT ;  /* 0x00ff30041e0079ea */ /* 0x0009e2000b800020 */
[----:B------:R4:W-:Y:S01]  /*2870*/  UTCBAR [UR17], URZ ;  /* 0x000000ff110073e9 */ /* 0x0009e200080000ff */
[----:B------:R-:W-:Y:S01]  /*2880*/  UISETP.GE.AND UP0, UPT, UR28, 0x1, UPT ;  /* 0x000000011c00788c */ /* 0x000fe2000bf06270 */
[----:B--2---:R-:W-:Y:S01]  /*2890*/  UMOV UR14, URZ ;  /* 0x000000ff000e7c82 */ /* 0x004fe20008000000 */
[----:B---3--:R-:W-:-:S07]  /*28a0*/  UMOV UR18, URZ ;  /* 0x000000ff00127c82 */ /* 0x008fce0008000000 */
[----:B------:R-:W-:Y:S05]  /*28b0*/  BRA.U !UP0, `(.L_x_38) ;  /* 0x0000001508347547 */ /* 0x000fea000b800000 */
[----:B----4-:R-:W-:Y:S01]  /*28c0*/  UIADD3 UR13, UPT, UPT, UR16, 0x60, URZ ;  /* 0x00000060100d7890 */ /* 0x010fe2000fffe0ff */
[----:B------:R-:W-:Y:S01]  /*28d0*/  HFMA2 R22, -RZ, RZ, 0, 5.9604644775390625e-08 ;  /* 0x00000001ff167431 */ /* 0x000fe200000001ff */
[----:B------:R-:W-:Y:S01]  /*28e0*/  UIADD3 UR12, UPT, UPT, UR16, 0xb0, URZ ;  /* 0x000000b0100c7890 */ /* 0x000fe2000fffe0ff */
[----:B------:R-:W-:Y:S01]  /*28f0*/  HFMA2 R15, -RZ, RZ, 0, 4.76837158203125e-07 ;  /* 0x00000008ff0f7431 */ /* 0x000fe200000001ff */
[----:B------:R-:W-:Y:S01]  /*2900*/  UIADD3 UR9, UPT, UPT, UR16, 0x88, URZ ;  /* 0x0000008810097890 */ /* 0x000fe2000fffe0ff */
[----:B------:R-:W-:Y:S02]  /*2910*/  HFMA2 R11, -RZ, RZ, 0, 1.430511474609375e-06 ;  /* 0x00000018ff0b7431 */ /* 0x000fe400000001ff */
[----:B------:R-:W-:Y:S01]  /*2920*/  IMAD.U32 R2, RZ, RZ, UR13 ;  /* 0x0000000dff027e24 */ /* 0x000fe2000f8e00ff */
[----:B------:R-:W-:Y:S01]  /*2930*/  UIADD3 UR10, UPT, UPT, UR22, 0x80, URZ ;  /* 0x00000080160a7890 */ /* 0x000fe2000fffe0ff */
[----:B------:R-:W-:Y:S01]  /*2940*/  MOV R2, UR12 ;  /* 0x0000000c00027c02 */ /* 0x000fe20008000f00 */
[----:B------:R-:W-:Y:S01]  /*2950*/  UMOV UR12, UR26 ;  /* 0x0000001a000c7c82 */ /* 0x000fe20008000000 */
[----:B------:R-:W-:Y:S01]  /*2960*/  IMAD.U32 R2, RZ, RZ, UR9 ;  /* 0x00000009ff027e24 */ /* 0x000fe2000f8e00ff */
[----:B------:R-:W-:Y:S01]  /*2970*/  UIADD3 UR9, UPT, UPT, UR16, 0x70, URZ ;  /* 0x0000007010097890 */ /* 0x000fe2000fffe0ff */
[----:B------:R-:W-:Y:S01]  /*2980*/  IMAD.U32 R34, RZ, RZ, UR12 ;  /* 0x0000000cff227e24 */ /* 0x000fe2000f8e00ff */
[----:B------:R-:W-:Y:S01]  /*2990*/  UMOV UR12, UR29 ;  /* 0x0000001d000c7c82 */ /* 0x000fe20008000000 */
[----:B------:R-:W-:Y:S01]  /*29a0*/  UIADD3 UR6, UPT, UPT, UR22, 0x100, URZ ;  /* 0x0000010016067890 */ /* 0x000fe2000fffe0ff */
[----:B------:R-:W-:Y:S01]  /*29b0*/  IMAD.U32 R32, RZ, RZ, UR12 ;  /* 0x0000000cff207e24 */ /* 0x000fe2000f8e00ff */
[----:B------:R-:W-:Y:S01]  /*29c0*/  UIADD3 UR4, UPT, UPT, UR22, 0x180, URZ ;  /* 0x0000018016047890 */ /* 0x000fe2000fffe0ff */
[----:B------:R-:W-:Y:S01]  /*29d0*/  MOV R2, UR9 ;  /* 0x0000000900027c02 */ /* 0x000fe20008000f00 */
[----:B------:R-:W-:Y:S01]  /*29e0*/  UIADD3 UR9, UPT, UPT, UR16, 0x28, URZ ;  /* 0x0000002810097890 */ /* 0x000fe2000fffe0ff */
[----:B------:R-:W-:Y:S01]  /*29f0*/  HFMA2 R7, -RZ, RZ, 0, 2.384185791015625e-06 ;  /* 0x00000028ff077431 */ /* 0x000fe200000001ff */
[----:B------:R-:W-:Y:S01]  /*2a00*/  UMOV UR12, UR31 ;  /* 0x0000001f000c7c82 */ /* 0x000fe20008000000 */
[----:B------:R-:W-:Y:S01]  /*2a10*/  UMOV UR13, 0x40004040 ;  /* 0x40004040000d7882 */ /* 0x000fe20000000000 */
[----:B------:R-:W-:Y:S01]  /*2a20*/  IMAD.U32 R30, RZ, RZ, UR12 ;  /* 0x0000000cff1e7e24 */ /* 0x000fe2000f8e00ff */
[----:B------:R-:W-:Y:S01]  /*2a30*/  UMOV UR12, UR27 ;  /* 0x0000001b000c7c82 */ /* 0x000fe20008000000 */
[----:B------:R-:W-:Y:S01]  /*2a40*/  HFMA2 R3, -RZ, RZ, 0, 3.337860107421875e-06 ;  /* 0x00000038ff037431 */ /* 0x000fe200000001ff */
[----:B------:R-:W-:Y:S01]  /*2a50*/  UMOV UR11, 0x40004040 ;  /* 0x40004040000b7882 */ /* 0x000fe20000000000 */
[----:B------:R-:W-:Y:S01]  /*2a60*/  UMOV UR7, 0x40004040 ;  /* 0x4000404000077882 */ /* 0x000fe20000000000 */
[----:B------:R-:W-:Y:S01]  /*2a70*/  UMOV UR5, 0x40004040 ;  /* 0x4000404000057882 */ /* 0x000fe20000000000 */
[----:B------:R-:W-:Y:S01]  /*2a80*/  IMAD.U32 R2, RZ, RZ, UR9 ;  /* 0x00000009ff027e24 */ /* 0x000fe2000f8e00ff */
[----:B------:R-:W-:Y:S01]  /*2a90*/  MOV R35, UR13 ;  /* 0x0000000d00237c02 */ /* 0x000fe20008000f00 */
[----:B------:R-:W-:Y:S01]  /*2aa0*/  IMAD.MOV.U32 R23, RZ, RZ, RZ ;  /* 0x000000ffff177224 */ /* 0x000fe200078e00ff */
[----:B------:R-:W-:Y:S01]  /*2ab0*/  MOV R33, UR13 ;  /* 0x0000000d00217c02 */ /* 0x000fe20008000f00 */
[----:B------:R-:W-:Y:S01]  /*2ac0*/  IMAD.U32 R29, RZ, RZ, UR13 ;  /* 0x0000000dff1d7e24 */ /* 0x000fe2000f8e00ff */
[----:B------:R-:W-:-:S02]  /*2ad0*/  MOV R31, UR13 ;  /* 0x0000000d001f7c02 */ /* 0x000fc40008000f00 */
[----:B------:R-:W-:Y:S02]  /*2ae0*/  CS2R R20, SRZ ;  /* 0x0000000000147805 */ /* 0x000fe4000001ff00 */
[----:B------:R-:W-:Y:S01]  /*2af0*/  MOV R28, UR12 ;  /* 0x0000000c001c7c02 */ /* 0x000fe20008000f00 */
[----:B------:R-:W-:Y:S01]  /*2b00*/  IMAD.MOV.U32 R16, RZ, RZ, 0x80 ;  /* 0x00000080ff107424 */ /* 0x000fe200078e00ff */
[----:B------:R-:W-:Y:S01]  /*2b10*/  MOV R17, RZ ;  /* 0x000000ff00117202 */ /* 0x000fe20000000f00 */
[----:B------:R-:W-:Y:S01]  /*2b20*/  IMAD.MOV.U32 R14, RZ, RZ, 0x80 ;  /* 0x00000080ff0e7424 */ /* 0x000fe200078e00ff */
[----:B------:R-:W-:Y:S01]  /*2b30*/  MOV R13, 0x10 ;  /* 0x00000010000d7802 */ /* 0x000fe20000000f00 */
[----:B------:R-:W-:Y:S01]  /*2b40*/  IMAD.MOV.U32 R12, RZ, RZ, 0x80 ;  /* 0x00000080ff0c7424 */ /* 0x000fe200078e00ff */
[----:B------:R-:W-:Y:S01]  /*2b50*/  MOV R9, 0x20 ;  /* 0x0000002000097802 */ /* 0x000fe20000000f00 */
[----:B------:R-:W-:Y:S01]  /*2b60*/  IMAD.MOV.U32 R10, RZ, RZ, 0x80 ;  /* 0x00000080ff0a7424 */ /* 0x000fe200078e00ff */
[----:B------:R-:W-:Y:S01]  /*2b70*/  MOV R5, 0x30 ;  /* 0x0000003000057802 */ /* 0x000fe20000000f00 */
[----:B------:R-:W-:Y:S01]  /*2b80*/  IMAD.MOV.U32 R8, RZ, RZ, 0x80 ;  /* 0x00000080ff087424 */ /* 0x000fe200078e00ff */
[----:B------:R-:W-:Y:S01]  /*2b90*/  MOV R40, UR10 ;  /* 0x0000000a00287c02 */ /* 0x000fe20008000f00 */
[----:B-1----:R-:W-:Y:S01]  /*2ba0*/  IMAD.MOV.U32 R6, RZ, RZ, 0x80 ;  /* 0x00000080ff067424 */ /* 0x002fe200078e00ff */
[----:B------:R-:W-:Y:S01]  /*2bb0*/  MOV R38, UR6 ;  /* 0x0000000600267c02 */ /* 0x000fe20008000f00 */
[----:B------:R-:W-:Y:S01]  /*2bc0*/  IMAD.MOV.U32 R4, RZ, RZ, 0x80 ;  /* 0x00000080ff047424 */ /* 0x000fe200078e00ff */
[----:B------:R-:W-:Y:S01]  /*2bd0*/  MOV R36, UR4 ;  /* 0x0000000400247c02 */ /* 0x000fe20008000f00 */
[----:B------:R-:W-:Y:S01]  /*2be0*/  IMAD.MOV.U32 R2, RZ, RZ, 0x80 ;  /* 0x00000080ff027424 */ /* 0x000fe200078e00ff */
[----:B------:R-:W-:Y:S01]  /*2bf0*/  UIADD3 UR19, UPT, UPT, -UR28, URZ, URZ ;  /* 0x000000ff1c137290 */ /* 0x000fe2000fffe1ff */
[----:B------:R-:W-:Y:S01]  /*2c00*/  IMAD.U32 R41, RZ, RZ, UR11 ;  /* 0x0000000bff297e24 */ /* 0x000fe2000f8e00ff */
[----:B------:R-:W-:Y:S01]  /*2c10*/  UIADD3 UR54, UPT, UPT, UR26, 0x2, URZ ;  /* 0x000000021a367890 */ /* 0x000fe2000fffe0ff */
[----:B------:R-:W-:Y:S01]  /*2c20*/  IMAD.U32 R39, RZ, RZ, UR7 ;  /* 0x00000007ff277e24 */ /* 0x000fe2000f8e00ff */
[----:B------:R-:W-:Y:S01]  /*2c30*/  UIADD3 UR52, UPT, UPT, UR26, 0x4, URZ ;  /* 0x000000041a347890 */ /* 0x000fe2000fffe0ff */
[----:B------:R-:W-:Y:S01]  /*2c40*/  IMAD.U32 R37, RZ, RZ, UR5 ;  /* 0x00000005ff257e24 */ /* 0x000fe2000f8e00ff */
[----:B------:R-:W-:-:S02]  /*2c50*/  UIADD3 UR50, UPT, UPT, UR26, 0x6, URZ ;  /* 0x000000061a327890 */ /* 0x000fc4000fffe0ff */
[----:B------:R-:W-:Y:S02]  /*2c60*/  UIADD3 UR48, UPT, UPT, UR29, 0x2, URZ ;  /* 0x000000021d307890 */ /* 0x000fe4000fffe0ff */
[----:B------:R-:W-:Y:S02]  /*2c70*/  UIADD3 UR44, UPT, UPT, UR29, 0x4, URZ ;  /* 0x000000041d2c7890 */ /* 0x000fe4000fffe0ff */
[----:B------:R-:W-:Y:S02]  /*2c80*/  UIADD3 UR40, UPT, UPT, UR29, 0x6, URZ ;  /* 0x000000061d287890 */ /* 0x000fe4000fffe0ff */
[----:B------:R-:W-:Y:S02]  /*2c90*/  UIADD3 UR46, UPT, UPT, UR31, 0x2, URZ ;  /* 0x000000021f2e7890 */ /* 0x000fe4000fffe0ff */
[----:B------:R-:W-:Y:S02]  /*2ca0*/  UIADD3 UR42, UPT, UPT, UR31, 0x4, URZ ;  /* 0x000000041f2a7890 */ /* 0x000fe4000fffe0ff */
        /* <DEDUP_REMOVED lines=18> */
[----:B------:R-:W-:Y:S01]  /*2dd0*/  UIADD3 UR56, UPT, UPT, UR24, 0x380, URZ ;  /* 0x0000038018387890 */ /* 0x000fe2000fffe0ff */
[----:B------:R-:W-:Y:S01]  /*2de0*/  UMOV UR8, 0x1 ;  /* 0x0000000100087882 */ /* 0x000fe20000000000 */
[----:B------:R-:W-:Y:S01]  /*2df0*/  UMOV UR17, URZ ;  /* 0x000000ff00117c82 */ /* 0x000fe20008000000 */
[----:B------:R-:W-:Y:S01]  /*2e00*/  UMOV UR14, URZ ;  /* 0x000000ff000e7c82 */ /* 0x000fe20008000000 */
        /* <DEDUP_REMOVED lines=26> */
[----:B------:R-:W-:-:S05]  /*2fb0*/  UMOV UR21, 0x40004040 ;  /* 0x4000404000157882 */ /* 0x000fca0000000000 */
.L_x_44:
[----:B------:R-:W-:Y:S01]  /*2fc0*/  ULEA UR4, UR8, UR16, 0x3 ;  /* 0x0000001008047291 */ /* 0x000fe2000f8e18ff */
[----:B------:R-:W-:Y:S08]  /*2fd0*/  SHF.L.U32 R19, R21, 0x1f, RZ ;  /* 0x0000001f15137819 */ /* 0x000ff000000006ff */
[----:B-1----:R-:W1:Y:S02]  /*2fe0*/  SYNCS.PHASECHK.TRANS64.TRYWAIT P0, [UR4], R19 ;  /* 0x00000013ff0075a7 */ /* 0x002e640008001104 */
[----:B-1-3--:R-:W-:Y:S05]  /*2ff0*/  @!P0 BRA `(.L_x_39) ;  /* 0x0000005000e48947 */ /* 0x00afea0003800000 */
.L_x_109:
[----:B------:R-:W-:Y:S01]  /*3000*/  UIADD3 UR15, UPT, UPT, UR16, 0x60, URZ ;  /* 0x00000060100f7890 */ /* 0x000fe2000fffe0ff */
[----:B------:R-:W-:Y:S01]  /*3010*/  IMAD.U32 R26, R23, -0x80000000, RZ ;  /* 0x80000000171a7824 */ /* 0x000fe200078e00ff */
[----:B------:R-:W-:Y:S01]  /*3020*/  UISETP.NE.U32.AND UP0, UPT, UR14, URZ, UPT ;  /* 0x000000ff0e00728c */ /* 0x000fe2000bf05070 */
[----:B------:R-:W-:Y:S01]  /*3030*/  R2UR UR12, R34 ;  /* 0x00000000220c72ca */ /* 0x000fe200000e0000 */
[----:B------:R-:W-:Y:S01]  /*3040*/  UMOV UR11, 0x40004040 ;  /* 0x40004040000b7882 */ /* 0x000fe20000000000 */
[----:B------:R-:W-:Y:S01]  /*3050*/  R2UR UR13, R35 ;  /* 0x00000000230d72ca */ /* 0x000fe200000e0000 */
[----:B------:R-:W-:Y:S01]  /*3060*/  UMOV UR9, 0x40004040 ;  /* 0x4000404000097882 */ /* 0x000fe20000000000 */
[----:B------:R-:W-:Y:S01]  /*3070*/  UMOV UR7, 0x40004040 ;  /* 0x4000404000077882 */ /* 0x000fe20000000000 */
[----:B------:R-:W-:Y:S01]  /*3080*/  UMOV UR18, UR8 ;  /* 0x0000000800127c82 */ /* 0x000fe20008000000 */
[----:B-1----:R-:W-:Y:S01]  /*3090*/  IMAD.MOV.U32 R18, RZ, RZ, RZ ;  /* 0x000000ffff127224 */ /* 0x002fe200078e00ff */
[----:B------:R-:W-:Y:S01]  /*30a0*/  ULEA UR4, UR18, UR16, 0xe ;  /* 0x0000001012047291 */ /* 0x000fe2000f8e70ff */
[----:B------:R-:W-:Y:S01]  /*30b0*/  MOV.SPILL R25, UR21 ;  /* 0x0000001500197c02 */ /* 0x000fe20009000f00 */
[----:B------:R-:W-:Y:S01]  /*30c0*/  UMOV UR21, 0x8200490 ;  /* 0x0820049000157882 */ /* 0x000fe20000000000 */
[----:B------:R-:W-:Y:S01]  /*30d0*/  MOV.SPILL R19, UR20 ;  /* 0x0000001400137c02 */ /* 0x000fe20009000f00 */
[----:B------:R-:W-:Y:S01]  /*30e0*/  UIADD3 UR4, UPT, UPT, UR4, 0x400, URZ ;  /* 0x0000040004047890 */ /* 0x000fe2000fffe0ff */
[C---:B------:R-:W-:Y:S01]  /*30f0*/  R2UR UR5, R18.reuse ;  /* 0x00000000120572ca */ /* 0x040fe200000e0000 */
[----:B------:R-:W-:Y:S02]  /*3100*/  UMOV UR20, 0x0 ;  /* 0x0000000000147882 */ /* 0x000fe40000000000 */
[----:B------:R-:W-:Y:S04]  /*3110*/  USHF.R.U32.HI UR4, URZ, 0x4, UR4 ;  /* 0x00000004ff047899 */ /* 0x000fe80008011604 */
[----:B------:R-:W-:Y:S04]  /*3120*/  ULOP3.LUT UR4, UR4, 0x3fc0, URZ, 0xc0, !UPT ;  /* 0x00003fc004047892 */ /* 0x000fe8000f8ec0ff */
[----:B------:R-:W-:Y:S04]  /*3130*/  ULOP3.LUT UR10, UR4, 0x10000, URZ, 0xfc, !UPT ;  /* 0x00010000040a7892 */ /* 0x000fe8000f8efcff */
[----:B------:R-:W-:Y:S02]  /*3140*/  UIADD3 UR8, UPT, UPT, UR10, 0x2, URZ ;  /* 0x000000020a087890 */ /* 0x000fe4000fffe0ff */
[----:B------:R-:W-:Y:S02]  /*3150*/  UIADD3 UR6, UPT, UPT, UR10, 0x4, URZ ;  /* 0x000000040a067890 */ /* 0x000fe4000fffe0ff */
[----:B------:R-:W-:Y:S01]  /*3160*/  UIADD3 UR4, UPT, UPT, UR10, 0x6, URZ ;  /* 0x000000060a047890 */ /* 0x000fe2000fffe0ff */
[----:B------:R1:W-:Y:S02]  /*3170*/  UTCHMMA gdesc[UR12], gdesc[UR10], tmem[UR5], tmem[UR20], idesc[UR21], !UPT ;  /* 0x00ff140a0c0075ea */ /* 0x0003e4000f800005 */
[C---:B-1----:R-:W-:Y:S01]  /*3180*/  R2UR UR13, R18.reuse ;  /* 0x00000000120d72ca */ /* 0x042fe200000e0000 */
[----:B------:R-:W-:Y:S01]  /*3190*/  UMOV UR5, 0x40004040 ;  /* 0x4000404000057882 */ /* 0x000fe20000000000 */
[C---:B------:R-:W-:Y:S02]  /*31a0*/  R2UR UR12, R18.reuse ;  /* 0x00000000120c72ca */ /* 0x040fe400000e0000 */
[----:B------:R-:W-:Y:S01]  /*31b0*/  R2UR UR10, R18 ;  /* 0x00000000120a72ca */ /* 0x000fe200000e0000 */
[----:B------:R-:W-:Y:S08]  /*31c0*/  IMAD.MOV.U32 R18, RZ, RZ, 0x140 ;  /* 0x00000140ff127424 */ /* 0x000ff000078e00ff */
[----:B------:R1:W-:Y:S02]  /*31d0*/  UTCHMMA gdesc[UR54], gdesc[UR8], tmem[UR13], tmem[UR20], idesc[UR21], UPT ;  /* 0x00ff1408360075ea */ /* 0x0003e4000b80000d */
[----:B-1----:R-:W-:Y:S01]  /*31e0*/  UMOV UR8, 0x0 ;  /* 0x0000000000087882 */ /* 0x002fe20000000000 */
[----:B------:R-:W-:Y:S01]  /*31f0*/  UMOV UR9, 0x8200490 ;  /* 0x0820049000097882 */ /* 0x000fe20000000000 */
[----:B------:R-:W-:Y:S01]  /*3200*/  R2UR.FILL UR21, R25 ;  /* 0x00000000191572ca */ /* 0x000fe200004e0000 */
[----:B------:R-:W-:Y:S01]  /*3210*/  UTCHMMA gdesc[UR52], gdesc[UR6], tmem[UR12], tmem[UR8], idesc[UR9], UPT ;  /* 0x00ff0806340075ea */ /* 0x000fe2000b80000c */
[----:B------:R1:W-:Y:S01]  /*3220*/  UTCHMMA gdesc[UR50], gdesc[UR4], tmem[UR10], tmem[UR8], idesc[UR9], UPT ;  /* 0x00ff0804320075ea */ /* 0x0003e2000b80000a */
[----:B------:R2:W-:Y:S01]  /*3230*/  UTCBAR [UR15], URZ ;  /* 0x000000ff0f0073e9 */ /* 0x0005e200080000ff */
[----:B------:R-:W3:Y:S01]  /*3240*/  SYNCS.PHASECHK.TRANS64.TRYWAIT P0, [UR16+0x80], R26 ;  /* 0x0000801aff0075a7 */ /* 0x000ee20008001110 */
[----:B------:R-:W-:Y:S01]  /*3250*/  R2UR.FILL UR20, R19 ;  /* 0x00000000131472ca */ /* 0x000fe200004e0000 */
[----:B------:R-:W-:Y:S01]  /*3260*/  IMAD.MOV.U32 R19, RZ, RZ, 0xc0 ;  /* 0x000000c0ff137424 */ /* 0x000fe200078e00ff */
[----:B-1----:R-:W-:Y:S04]  /*3270*/  ULEA UR8, UR17, UR16, 0xe ;  /* 0x0000001011087291 */ /* 0x002fe8000f8e70ff */
[----:B------:R-:W-:Y:S04]  /*3280*/  UIADD3 UR6, UPT, UPT, UR8, 0x400, URZ ;  /* 0x0000040008067890 */ /* 0x000fe8000fffe0ff */
[----:B------:R-:W-:Y:S01]  /*3290*/  USHF.R.U32.HI UR6, URZ, 0x4, UR6 ;  /* 0x00000004ff067899 */ /* 0x000fe20008011606 */
[----:B--23--:R-:W-:Y:S11]  /*32a0*/  @!P0 BRA `(.L_x_40) ;  /* 0x0000005000588947 */ /* 0x00cff60003800000 */
.L_x_111:
[----:B------:R-:W-:Y:S01]  /*32b0*/  R2UR UR4, R19 ;  /* 0x00000000130472ca */ /* 0x000fe200000e0000 */
[----:B------:R-:W-:Y:S01]  /*32c0*/  UMOV UR8, 0x0 ;  /* 0x0000000000087882 */ /* 0x000fe20000000000 */
[----:B------:R-:W-:Y:S01]  /*32d0*/  R2UR UR5, R18 ;  /* 0x00000000120572ca */ /* 0x000fe200000e0000 */
[----:B------:R-:W-:Y:S01]  /*32e0*/  IMAD.MOV.U32 R19, RZ, RZ, 0xc8 ;  /* 0x000000c8ff137424 */ /* 0x000fe200078e00ff */
[----:B------:R-:W-:Y:S01]  /*32f0*/  MOV.SPILL R26, UR19 ;  /* 0x00000013001a7c02 */ /* 0x000fe20009000f00 */
[----:B------:R-:W-:Y:S01]  /*3300*/  IMAD.MOV.U32 R18, RZ, RZ, 0x140 ;  /* 0x00000140ff127424 */ /* 0x000fe200078e00ff */
[----:B-1----:R-:W-:Y:S01]  /*3310*/  MOV.SPILL R25, UR18 ;  /* 0x0000001200197c02 */ /* 0x002fe20009000f00 */
[----:B------:R-:W-:Y:S01]  /*3320*/  UMOV UR9, 0x8110490 ;  /* 0x0811049000097882 */ /* 0x000fe20000000000 */
[----:B------:R-:W-:Y:S01]  /*3330*/  R2UR UR12, R19 ;  /* 0x00000000130c72ca */ /* 0x000fe200000e0000 */
[----:B------:R-:W-:Y:S01]  /*3340*/  UMOV UR11, 0x40004040 ;  /* 0x40004040000b7882 */ /* 0x000fe20000000000 */
[C---:B------:R-:W-:Y:S01]  /*3350*/  R2UR UR13, R18.reuse ;  /* 0x00000000120d72ca */ /* 0x040fe200000e0000 */
[----:B------:R-:W-:Y:S01]  /*3360*/  ULOP3.LUT UR10, UR6, 0x3fc0, URZ, 0xc0, !UPT ;  /* 0x00003fc0060a7892 */ /* 0x000fe2000f8ec0ff */
[----:B------:R-:W-:Y:S01]  /*3370*/  IMAD.MOV.U32 R19, RZ, RZ, 0xd0 ;  /* 0x000000d0ff137424 */ /* 0x000fe200078e00ff */
[----:B------:R-:W-:Y:S01]  /*3380*/  UMOV UR7, 0x40004040 ;  /* 0x4000404000077882 */ /* 0x000fe20000000000 */
[----:B------:R-:W-:Y:S01]  /*3390*/  UMOV UR14, 0x0 ;  /* 0x00000000000e7882 */ /* 0x000fe20000000000 */
[----:B------:R-:W-:Y:S01]  /*33a0*/  UIADD3 UR6, UPT, UPT, UR10, 0x80, URZ ;  /* 0x000000800a067890 */ /* 0x000fe2000fffe0ff */
[----:B------:R-:W-:Y:S01]  /*33b0*/  UMOV UR15, 0x8110490 ;  /* 0x08110490000f7882 */ /* 0x000fe20000000000 */
[----:B------:R-:W-:Y:S01]  /*33c0*/  UMOV UR18, 0x0 ;  /* 0x0000000000127882 */ /* 0x000fe20000000000 */
[----:B------:R-:W-:Y:S02]  /*33d0*/  UMOV UR19, 0x8110490 ;  /* 0x0811049000137882 */ /* 0x000fe40000000000 */
[----:B------:R1:W-:Y:S04]  /*33e0*/  UTCHMMA tmem[UR4], gdesc[UR10], tmem[UR5], tmem[UR8], idesc[UR9], UP0 ;  /* 0x00ff080a040079ea */ /* 0x0003e80008000005 */
[----:B------:R2:W-:Y:S01]  /*33f0*/  UTCHMMA tmem[UR12], gdesc[UR6], tmem[UR13], tmem[UR8], idesc[UR9], UPT ;  /* 0x00ff08060c0079ea */ /* 0x0005e2000b80000d */
[C---:B-1----:R-:W-:Y:S01]  /*3400*/  R2UR UR11, R18.reuse ;  /* 0x00000000120b72ca */ /* 0x042fe200000e0000 */
[----:B------:R-:W-:Y:S01]  /*3410*/  UIADD3 UR4, UPT, UPT, UR10, 0x100, URZ ;  /* 0x000001000a047890 */ /* 0x000fe2000fffe0ff */
[----:B------:R-:W-:Y:S01]  /*3420*/  UMOV UR5, 0x40004040 ;  /* 0x4000404000057882 */ /* 0x000fe20000000000 */
[----:B--2---:R-:W-:Y:S01]  /*3430*/  R2UR UR9, R19 ;  /* 0x00000000130972ca */ /* 0x004fe200000e0000 */
[----:B------:R-:W-:Y:S01]  /*3440*/  IMAD.MOV.U32 R19, RZ, RZ, 0xd8 ;  /* 0x000000d8ff137424 */ /* 0x000fe200078e00ff */
[C---:B------:R-:W-:Y:S01]  /*3450*/  R2UR UR12, R18.reuse ;  /* 0x00000000120c72ca */ /* 0x040fe200000e0000 */
[----:B------:R-:W-:Y:S03]  /*3460*/  UIADD3 UR6, UPT, UPT, UR10, 0x180, URZ ;  /* 0x000001800a067890 */ /* 0x000fe6000fffe0ff */
[----:B------:R-:W-:Y:S01]  /*3470*/  R2UR UR8, R19 ;  /* 0x00000000130872ca */ /* 0x000fe200000e0000 */
[----:B------:R-:W-:Y:S05]  /*3480*/  IMAD.MOV.U32 R19, RZ, RZ, 0xe0 ;  /* 0x000000e0ff137424 */ /* 0x000fea00078e00ff */
[----:B------:R-:W-:Y:S01]  /*3490*/  R2UR UR13, R19 ;  /* 0x00000000130d72ca */ /* 0x000fe200000e0000 */
[----:B------:R1:W-:Y:S01]  /*34a0*/  UTCHMMA tmem[UR9], gdesc[UR4], tmem[UR11], tmem[UR14], idesc[UR15], UPT ;  /* 0x00ff0e04090079ea */ /* 0x0003e2000b80000b */
[----:B------:R-:W-:Y:S05]  /*34b0*/  IMAD.MOV.U32 R19, RZ, RZ, 0xe8 ;  /* 0x000000e8ff137424 */ /* 0x000fea00078e00ff */
[----:B------:R2:W-:Y:S01]  /*34c0*/  UTCHMMA tmem[UR8], gdesc[UR6], tmem[UR12], tmem[UR14], idesc[UR15], UPT ;  /* 0x00ff0e06080079ea */ /* 0x0005e2000b80000c */
[----:B-1----:R-:W-:Y:S01]  /*34d0*/  R2UR UR11, R19 ;  /* 0x00000000130b72ca */ /* 0x002fe200000e0000 */
[----:B------:R-:W-:Y:S01]  /*34e0*/  UIADD3 UR4, UPT, UPT, UR10, 0x200, URZ ;  /* 0x000002000a047890 */ /* 0x000fe2000fffe0ff */
[----:B------:R-:W-:Y:S01]  /*34f0*/  IMAD.MOV.U32 R19, RZ, RZ, 0xf0 ;  /* 0x000000f0ff137424 */ /* 0x000fe200078e00ff */
[----:B------:R-:W-:Y:S01]  /*3500*/  UMOV UR9, 0x40004040 ;  /* 0x4000404000097882 */ /* 0x000fe20000000000 */
[C---:B--2---:R-:W-:Y:S01]  /*3510*/  R2UR UR15, R18.reuse ;  /* 0x00000000120f72ca */ /* 0x044fe200000e0000 */
[----:B------:R-:W-:Y:S01]  /*3520*/  UMOV UR12, 0x0 ;  /* 0x00000000000c7882 */ /* 0x000fe20000000000 */
[----:B------:R-:W-:Y:S01]  /*3530*/  R2UR UR14, R18 ;  /* 0x00000000120e72ca */ /* 0x000fe200000e0000 */
[----:B------:R-:W-:Y:S02]  /*3540*/  UIADD3 UR8, UPT, UPT, UR10, 0x280, URZ ;  /* 0x000002800a087890 */ /* 0x000fe4000fffe0ff */
[----:B------:R-:W-:Y:S08]  /*3550*/  UIADD3 UR6, UPT, UPT, UR10, 0x300, URZ ;  /* 0x000003000a067890 */ /* 0x000ff0000fffe0ff */
[----:B------:R1:W-:Y:S02]  /*3560*/  UTCHMMA tmem[UR13], gdesc[UR4], tmem[UR15], tmem[UR18], idesc[UR19], UPT ;  /* 0x00ff12040d0079ea */ /* 0x0003e4000b80000f */
[----:B-1----:R-:W-:Y:S01]  /*3570*/  R2UR.FILL UR18, R25 ;  /* 0x00000000191272ca */ /* 0x002fe200004e0000 */
[----:B------:R-:W-:Y:S01]  /*3580*/  UMOV UR13, 0x8110490 ;  /* 0x08110490000d7882 */ /* 0x000fe20000000000 */
[----:B------:R-:W-:Y:S01]  /*3590*/  R2UR.FILL UR19, R26 ;  /* 0x000000001a1372ca */ /* 0x000fe200004e0000 */
[----:B------:R1:W-:Y:S01]  /*35a0*/  UTCHMMA tmem[UR11], gdesc[UR8], tmem[UR14], tmem[UR12], idesc[UR13], UPT ;  /* 0x00ff0c080b0079ea */ /* 0x0003e2000b80000e */
[----:B------:R-:W-:Y:S01]  /*35b0*/  IMAD.MOV.U32 R25, RZ, RZ, 0xf8 ;  /* 0x000000f8ff197424 */ /* 0x000fe200078e00ff */
[----:B------:R-:W-:Y:S01]  /*35c0*/  UIADD3 UR4, UPT, UPT, UR10, 0x380, URZ ;  /* 0x000003800a047890 */ /* 0x000fe2000fffe0ff */
[----:B------:R-:W-:Y:S03]  /*35d0*/  UMOV UR15, 0x8110490 ;  /* 0x08110490000f7882 */ /* 0x000fe60000000000 */
[----:B------:R-:W-:Y:S01]  /*35e0*/  R2UR UR10, R25 ;  /* 0x00000000190a72ca */ /* 0x000fe200000e0000 */
[----:B------:R-:W-:Y:S01]  /*35f0*/  IMAD.U32 R25, R20, -0x80000000, RZ ;  /* 0x8000000014197824 */ /* 0x000fe200078e00ff */
[----:B-1----:R-:W-:Y:S01]  /*3600*/  R2UR UR12, R19 ;  /* 0x00000000130c72ca */ /* 0x002fe200000e0000 */
[----:B------:R-:W-:Y:S01]  /*3610*/  IMAD.U32 R19, R22, -0x80000000, RZ ;  /* 0x8000000016137824 */ /* 0x000fe200078e00ff */
[C---:B------:R-:W-:Y:S01]  /*3620*/  R2UR UR13, R18.reuse ;  /* 0x00000000120d72ca */ /* 0x040fe200000e0000 */
[----:B------:R-:W-:Y:S01]  /*3630*/  UMOV UR14, 0x0 ;  /* 0x00000000000e7882 */ /* 0x000fe20000000000 */
[----:B------:R-:W-:Y:S01]  /*3640*/  R2UR UR11, R18 ;  /* 0x00000000120b72ca */ /* 0x000fe200000e0000 */
[----:B------:R-:W-:Y:S01]  /*3650*/  UMOV UR8, 0x0 ;  /* 0x0000000000087882 */ /* 0x000fe20000000000 */
[----:B------:R-:W-:Y:S01]  /*3660*/  UMOV UR9, 0x8110490 ;  /* 0x0811049000097882 */ /* 0x000fe20000000000 */
[----:B------:R-:W-:Y:S08]  /*3670*/  IMAD.MOV.U32 R18, RZ, RZ, 0xc0 ;  /* 0x000000c0ff127424 */ /* 0x000ff000078e00ff */
[----:B------:R1:W-:Y:S02]  /*3680*/  UTCHMMA tmem[UR12], gdesc[UR6], tmem[UR13], tmem[UR14], idesc[UR15], UPT ;  /* 0x00ff0e060c0079ea */ /* 0x0003e4000b80000d */
[----:B------:R2:W-:Y:S01]  /*3690*/  UTCHMMA tmem[UR10], gdesc[UR4], tmem[UR11], tmem[UR8], idesc[UR9], UPT ;  /* 0x00ff08040a0079ea */ /* 0x0005e2000b80000b */
[----:B-1----:R-:W-:Y:S02]  /*36a0*/  R2UR UR7, R18 ;  /* 0x00000000120772ca */ /* 0x002fe400000e0000 */
[----:B--2---:R-:W-:Y:S01]  /*36b0*/  R2UR UR4, R40 ;  /* 0x00000000280472ca */ /* 0x004fe200000e0000 */
[----:B------:R-:W-:Y:S01]  /*36c0*/  ULEA UR9, UR17, UR16, 0x3 ;  /* 0x0000001011097291 */ /* 0x000fe2000f8e18ff */
[----:B------:R-:W-:Y:S01]  /*36d0*/  R2UR UR5, R41 ;  /* 0x00000000290572ca */ /* 0x000fe200000e0000 */
[----:B------:R-:W-:Y:S01]  /*36e0*/  UMOV UR10, 0x0 ;  /* 0x00000000000a7882 */ /* 0x000fe20000000000 */
[----:B------:R-:W-:Y:S01]  /*36f0*/  R2UR UR6, R18 ;  /* 0x00000000120672ca */ /* 0x000fe200000e0000 */
[----:B------:R-:W-:Y:S01]  /*3700*/  UIADD3 UR8, UPT, UPT, UR9, 0x10, URZ ;  /* 0x0000001009087890 */ /* 0x000fe2000fffe0ff */
[----:B------:R-:W-:Y:S01]  /*3710*/  R2UR UR12, R38 ;  /* 0x00000000260c72ca */ /* 0x000fe200000e0000 */
[----:B------:R-:W-:Y:S01]  /*3720*/  UMOV UR11, 0x8118490 ;  /* 0x08118490000b7882 */ /* 0x000fe20000000000 */
[----:B------:R-:W-:Y:S01]  /*3730*/  UMOV UR9, 0x8118490 ;  /* 0x0811849000097882 */ /* 0x000fe20000000000 */
[----:B------:R-:W-:Y:S02]  /*3740*/  R2UR UR13, R39 ;  /* 0x00000000270d72ca */ /* 0x000fe400000e0000 */
[----:B------:R-:W-:Y:S02]  /*3750*/  R2UR UR14, R36 ;  /* 0x00000000240e72ca */ /* 0x000fe400000e0000 */
[----:B------:R-:W-:Y:S01]  /*3760*/  R2UR UR15, R37 ;  /* 0x00000000250f72ca */ /* 0x000fe200000e0000 */
[----:B------:R1:W-:Y:S01]  /*3770*/  UTCBAR [UR8], URZ ;  /* 0x000000ff080073e9 */ /* 0x0003e200080000ff */
[----:B------:R-:W-:Y:S01]  /*3780*/  UTCHMMA gdesc[UR22], gdesc[UR24], tmem[UR7], tmem[UR10], idesc[UR11], !UPT ;  /* 0x00ff0a18160075ea */ /* 0x000fe2000f800007 */
[----:B-1----:R-:W-:Y:S02]  /*3790*/  UMOV UR8, 0x0 ;  /* 0x0000000000087882 */ /* 0x002fe40000000000 */
[----:B------:R1:W-:Y:S02]  /*37a0*/  UTCHMMA gdesc[UR4], gdesc[UR68], tmem[UR6], tmem[UR8], idesc[UR9], UPT ;  /* 0x00ff0844040075ea */ /* 0x0003e4000b800006 */
[C---:B-1----:R-:W-:Y:S02]  /*37b0*/  R2UR UR5, R18.reuse ;  /* 0x00000000120572ca */ /* 0x042fe400000e0000 */
[----:B------:R-:W-:Y:S11]  /*37c0*/  R2UR UR4, R18 ;  /* 0x00000000120472ca */ /* 0x000ff600000e0000 */
[----:B------:R1:W-:Y:S02]  /*37d0*/  UTCHMMA gdesc[UR12], gdesc[UR66], tmem[UR5], tmem[UR10], idesc[UR11], UPT ;  /* 0x00ff0a420c0075ea */ /* 0x0003e4000b800005 */
[----:B------:R-:W-:Y:S01]  /*37e0*/  UTCHMMA gdesc[UR14], gdesc[UR64], tmem[UR4], tmem[UR10], idesc[UR11], UPT ;  /* 0x00ff0a400e0075ea */ /* 0x000fe2000b800004 */
[----:B-1----:R-:W-:Y:S01]  /*37f0*/  UMOV UR12, 0x0 ;  /* 0x00000000000c7882 */ /* 0x002fe20000000000 */
[----:B------:R-:W-:Y:S02]  /*3800*/  UMOV UR13, 0x8118490 ;  /* 0x08118490000d7882 */ /* 0x000fe40000000000 */
[----:B------:R-:W-:Y:S01]  /*3810*/  UTCHMMA gdesc[UR76], gdesc[UR62], tmem[UR7], tmem[UR12], idesc[UR13], UPT ;  /* 0x00ff0c3e4c0075ea */ /* 0x000fe2000b800007 */
[----:B------:R-:W-:Y:S01]  /*3820*/  UTCHMMA gdesc[UR74], gdesc[UR60], tmem[UR6], tmem[UR12], idesc[UR13], UPT ;  /* 0x00ff0c3c4a0075ea */ /* 0x000fe2000b800006 */
[----:B------:R1:W-:Y:S01]  /*3830*/  UTCHMMA gdesc[UR72], gdesc[UR58], tmem[UR5], tmem[UR8], idesc[UR9], UPT ;  /* 0x00ff083a480075ea */ /* 0x0003e2000b800005 */
[----:B------:R2:W-:Y:S01]  /*3840*/  UTCHMMA gdesc[UR70], gdesc[UR56], tmem[UR4], tmem[UR10], idesc[UR11], UPT ;  /* 0x00ff0a38460075ea */ /* 0x0005e2000b800004 */
[----:B-1----:R-:W-:Y:S02]  /*3850*/  UIADD3 UR9, UPT, UPT, UR16, 0xb0, URZ ;  /* 0x000000b010097890 */ /* 0x002fe4000fffe0ff */
[----:B------:R-:W-:Y:S07]  /*3860*/  UIADD3 UR8, UPT, UPT, UR16, 0x88, URZ ;  /* 0x0000008810087890 */ /* 0x000fee000fffe0ff */
[----:B------:R2:W-:Y:S02]  /*3870*/  UTCBAR [UR9], URZ ;  /* 0x000000ff090073e9 */ /* 0x0005e400080000ff */
[----:B------:R2:W-:Y:S01]  /*3880*/  UTCBAR [UR8], URZ ;  /* 0x000000ff080073e9 */ /* 0x0005e200080000ff */
[----:B------:R-:W1:Y:S02]  /*3890*/  SYNCS.PHASECHK.TRANS64.TRYWAIT P0, [UR16+0x20], R19 ;  /* 0x00002013ff0075a7 */ /* 0x000e640008001110 */
[----:B-12---:R-:W-:Y:S05]  /*38a0*/  @!P0 BRA `(.L_x_41) ;  /* 0x0000004800f48947 */ /* 0x006fea0003800000 */
.L_x_113:
[----:B------:R-:W2:Y:S01]  /*38b0*/  SYNCS.PHASECHK.TRANS64.TRYWAIT P0, [UR16+0xb8], R25 ;  /* 0x0000b819ff0075a7 */ /* 0x000ea20008001110 */
[----:B-1----:R-:W-:Y:S01]  /*38c0*/  HFMA2 R18, -RZ, RZ, 0, 1.1444091796875e-05 ;  /* 0x000000c0ff127431 */ /* 0x002fe200000001ff */
[----:B--2---:R-:W-:Y:S06]  /*38d0*/  @!P0 BRA `(.L_x_42) ;  /* 0x0000004c00088947 */ /* 0x004fec0003800000 */
.L_x_115:
[----:B------:R-:W-:Y:S01]  /*38e0*/  LOP3.LUT R20, R20, 0x1, RZ, 0x3c, !PT ;  /* 0x0000000114147812 */ /* 0x000fe200078e3cff */
[----:B------:R-:W-:Y:S01]  /*38f0*/  UMOV UR10, 0x0 ;  /* 0x00000000000a7882 */ /* 0x000fe20000000000 */
[----:B------:R-:W-:Y:S01]  /*3900*/  R2UR UR8, R30 ;  /* 0x000000001e0872ca */ /* 0x000fe200000e0000 */
[----:B------:R-:W-:Y:S01]  /*3910*/  UMOV UR11, 0x8200490 ;  /* 0x08200490000b7882 */ /* 0x000fe20000000000 */
[----:B------:R-:W-:Y:S01]  /*3920*/  R2UR UR9, R31 ;  /* 0x000000001f0972ca */ /* 0x000fe200000e0000 */
[----:B-1----:R-:W-:Y:S01]  /*3930*/  IMAD.U32 R19, R20, -0x80000000, RZ ;  /* 0x8000000014137824 */ /* 0x002fe200078e00ff */
[----:B------:R-:W-:Y:S02]  /*3940*/  R2UR UR4, R32 ;  /* 0x00000000200472ca */ /* 0x000fe400000e0000 */
[----:B------:R-:W-:Y:S02]  /*3950*/  R2UR UR5, R33 ;  /* 0x00000000210572ca */ /* 0x000fe400000e0000 */
[----:B------:R-:W-:Y:S01]  /*3960*/  R2UR UR7, R18 ;  /* 0x00000000120772ca */ /* 0x000fe200000e0000 */
[----:B------:R-:W-:Y:S01]  /*3970*/  IMAD.MOV.U32 R18, RZ, RZ, 0xc0 ;  /* 0x000000c0ff127424 */ /* 0x000fe200078e00ff */
[----:B------:R-:W-:Y:S04]  /*3980*/  LOP3.LUT R23, R23, 0x1, RZ, 0x3c, !PT ;  /* 0x0000000117177812 */ /* 0x000fe800078e3cff */
[C---:B------:R-:W-:Y:S07]  /*3990*/  R2UR UR6, R18.reuse ;  /* 0x00000000120672ca */ /* 0x040fee00000e0000 */
[----:B------:R1:W-:Y:S02]  /*39a0*/  UTCHMMA gdesc[UR4], gdesc[UR8], tmem[UR7], tmem[UR10], idesc[UR11], !UPT ;  /* 0x00ff0a08040075ea */ /* 0x0003e4000f800007 */
[----:B-1----:R-:W-:Y:S01]  /*39b0*/  UMOV UR4, 0x0 ;  /* 0x0000000000047882 */ /* 0x002fe20000000000 */
[----:B------:R-:W-:Y:S01]  /*39c0*/  UMOV UR5, 0x8200490 ;  /* 0x0820049000057882 */ /* 0x000fe20000000000 */
[----:B------:R-:W-:Y:S02]  /*39d0*/  UMOV UR8, 0x0 ;  /* 0x0000000000087882 */ /* 0x000fe40000000000 */
[----:B------:R1:W-:Y:S01]  /*39e0*/  UTCHMMA gdesc[UR48], gdesc[UR46], tmem[UR6], tmem[UR4], idesc[UR5], UPT ;  /* 0x00ff042e300075ea */ /* 0x0003e2000b800006 */
[----:B------:R-:W-:Y:S01]  /*39f0*/  UMOV UR9, 0x8200490 ;  /* 0x0820049000097882 */ /* 0x000fe20000000000 */
[C---:B-1----:R-:W-:Y:S02]  /*3a00*/  R2UR UR5, R18.reuse ;  /* 0x00000000120572ca */ /* 0x042fe400000e0000 */
[----:B------:R-:W-:Y:S11]  /*3a10*/  R2UR UR4, R18 ;  /* 0x00000000120472ca */ /* 0x000ff600000e0000 */
[----:B------:R1:W-:Y:S02]  /*3a20*/  UTCHMMA gdesc[UR44], gdesc[UR42], tmem[UR5], tmem[UR8], idesc[UR9], UPT ;  /* 0x00ff082a2c0075ea */ /* 0x0003e4000b800005 */
[----:B------:R2:W-:Y:S01]  /*3a30*/  UTCHMMA gdesc[UR40], gdesc[UR38], tmem[UR4], tmem[UR10], idesc[UR11], UPT ;  /* 0x00ff0a26280075ea */ /* 0x0005e2000b800004 */
[----:B-1----:R-:W-:Y:S09]  /*3a40*/  UIADD3 UR8, UPT, UPT, UR16, 0x70, URZ ;  /* 0x0000007010087890 */ /* 0x002ff2000fffe0ff */
[----:B------:R2:W-:Y:S01]  /*3a50*/  UTCBAR [UR8], URZ ;  /* 0x000000ff080073e9 */ /* 0x0005e200080000ff */
[----:B------:R-:W1:Y:S02]  /*3a60*/  SYNCS.PHASECHK.TRANS64.TRYWAIT P0, [UR16+0x68], R19 ;  /* 0x00006813ff0075a7 */ /* 0x000e640008001110 */
[----:B-12---:R-:W-:Y:S05]  /*3a70*/  @!P0 BRA `(.L_x_43) ;  /* 0x0000004800c08947 */ /* 0x006fea0003800000 */
.L_x_117:
[----:B------:R-:W-:Y:S01]  /*3a80*/  R2UR UR8, R28 ;  /* 0x000000001c0872ca */ /* 0x000fe200000e0000 */
[----:B------:R-:W-:Y:S01]  /*3a90*/  UMOV UR12, 0x0 ;  /* 0x00000000000c7882 */ /* 0x000fe20000000000 */
        /* <DEDUP_REMOVED lines=10> */
[----:B------:R-:W-:Y:S01]  /*3b40*/  LOP3.LUT R22, R22, 0x1, RZ, 0x3c, !PT ;  /* 0x0000000116167812 */ /* 0x000fe200078e3cff */
[----:B------:R-:W-:Y:S01]  /*3b50*/  UIADD3 UR19, UPT, UPT, UR19, 0x1, URZ ;  /* 0x0000000113137890 */ /* 0x000fe2000fffe0ff */
[----:B------:R-:W-:Y:S05]  /*3b60*/  UMOV UR17, UR18 ;  /* 0x0000001200117c82 */ /* 0x000fea0008000000 */
[----:B------:R2:W-:Y:S04]  /*3b70*/  UTCHMMA tmem[UR7], gdesc[UR8], tmem[UR11], tmem[UR12], idesc[UR13], UPT ;  /* 0x00ff0c08070079ea */ /* 0x0005e8000b80000b */
[----:B------:R3:W-:Y:S01]  /*3b80*/  UTCHMMA tmem[UR6], gdesc[UR36], tmem[UR10], tmem[UR4], idesc[UR5], UPT ;  /* 0x00ff0424060079ea */ /* 0x0007e2000b80000a */
[----:B--2---:R-:W-:Y:S01]  /*3b90*/  R2UR UR9, R12 ;  /* 0x000000000c0972ca */ /* 0x004fe200000e0000 */
[----:B------:R-:W-:Y:S01]  /*3ba0*/  UMOV UR11, 0x8110490 ;  /* 0x08110490000b7882 */ /* 0x000fe20000000000 */
[----:B------:R-:W-:Y:S02]  /*3bb0*/  R2UR UR8, R10 ;  /* 0x000000000a0872ca */ /* 0x000fe400000e0000 */
[----:B---3--:R-:W-:Y:S01]  /*3bc0*/  R2UR UR5, R13 ;  /* 0x000000000d0572ca */ /* 0x008fe200000e0000 */
[----:B------:R-:W-:Y:S01]  /*3bd0*/  UMOV UR10, 0x0 ;  /* 0x00000000000a7882 */ /* 0x000fe20000000000 */
[----:B------:R-:W-:Y:S02]  /*3be0*/  R2UR UR4, R11 ;  /* 0x000000000b0472ca */ /* 0x000fe400000e0000 */
[----:B------:R-:W-:Y:S02]  /*3bf0*/  R2UR UR7, R9 ;  /* 0x00000000090772ca */ /* 0x000fe400000e0000 */
[----:B------:R-:W-:Y:S07]  /*3c00*/  R2UR UR6, R7 ;  /* 0x00000000070672ca */ /* 0x000fee00000e0000 */
[----:B------:R2:W-:Y:S02]  /*3c10*/  UTCHMMA tmem[UR5], gdesc[UR34], tmem[UR9], tmem[UR14], idesc[UR15], UPT ;  /* 0x00ff0e22050079ea */ /* 0x0005e4000b800009 */
[----:B------:R3:W-:Y:S01]  /*3c20*/  UTCHMMA tmem[UR4], gdesc[UR32], tmem[UR8], tmem[UR12], idesc[UR13], UPT ;  /* 0x00ff0c20040079ea */ /* 0x0007e2000b800008 */
[----:B--2---:R-:W-:Y:S01]  /*3c30*/  R2UR UR5, R5 ;  /* 0x00000000050572ca */ /* 0x004fe200000e0000 */
[----:B------:R-:W-:Y:S01]  /*3c40*/  UMOV UR9, 0x8110490 ;  /* 0x0811049000097882 */ /* 0x000fe20000000000 */
[----:B---3--:R-:W-:Y:S01]  /*3c50*/  UIADD3 UR13, UPT, UPT, UR16, 0x28, URZ ;  /* 0x00000028100d7890 */ /* 0x008fe2000fffe0ff */
[----:B------:R-:W-:Y:S01]  /*3c60*/  R2UR UR12, R8 ;  /* 0x00000000080c72ca */ /* 0x000fe200000e0000 */
[----:B------:R-:W-:Y:S01]  /*3c70*/  UMOV UR8, 0x0 ;  /* 0x0000000000087882 */ /* 0x000fe20000000000 */
[----:B------:R-:W-:Y:S11]  /*3c80*/  R2UR UR4, R3 ;  /* 0x00000000030472ca */ /* 0x000ff600000e0000 */
[----:B------:R2:W-:Y:S02]  /*3c90*/  UTCHMMA tmem[UR7], gdesc[UR30], tmem[UR12], tmem[UR10], idesc[UR11], UPT ;  /* 0x00ff0a1e070079ea */ /* 0x0005e4000b80000c */
[----:B--2---:R-:W-:Y:S02]  /*3ca0*/  R2UR UR11, R6 ;  /* 0x00000000060b72ca */ /* 0x004fe400000e0000 */
[----:B------:R-:W-:Y:S11]  /*3cb0*/  R2UR UR10, R4 ;  /* 0x00000000040a72ca */ /* 0x000ff600000e0000 */
[----:B------:R-:W-:Y:S02]  /*3cc0*/  UTCHMMA tmem[UR6], gdesc[UR28], tmem[UR11], tmem[UR14], idesc[UR15], UPT ;  /* 0x00ff0e1c060079ea */ /* 0x000fe4000b80000b */
[----:B------:R2:W-:Y:S02]  /*3cd0*/  UTCHMMA tmem[UR5], gdesc[UR26], tmem[UR10], tmem[UR8], idesc[UR9], UPT ;  /* 0x00ff081a050079ea */ /* 0x0005e4000b80000a */
[----:B--2---:R-:W-:Y:S01]  /*3ce0*/  UIADD3 UR8, UPT, UPT, UR18, 0x1, URZ ;  /* 0x0000000112087890 */ /* 0x004fe2000fffe0ff */
[----:B------:R-:W-:Y:S03]  /*3cf0*/  R2UR UR9, R2 ;  /* 0x00000000020972ca */ /* 0x000fe600000e0000 */
[----:B------:R-:W-:Y:S04]  /*3d00*/  UISETP.NE.AND UP0, UPT, UR8, 0x2, UPT ;  /* 0x000000020800788c */ /* 0x000fe8000bf05270 */
[----:B------:R-:W-:Y:S02]  /*3d10*/  USEL UR7, URZ, 0x1, UP0 ;  /* 0x00000001ff077887 */ /* 0x000fe40008000000 */
[----:B------:R-:W-:Y:S02]  /*3d20*/  USEL UR8, UR8, URZ, UP0 ;  /* 0x000000ff08087287 */ /* 0x000fe40008000000 */
[----:B------:R-:W-:Y:S02]  /*3d30*/  UISETP.NE.AND UP0, UPT, UR19, URZ, UPT ;  /* 0x000000ff1300728c */ /* 0x000fe4000bf05270 */
[----:B------:R2:W-:Y:S01]  /*3d40*/  UTCHMMA tmem[UR4], gdesc[UR20], tmem[UR9], tmem[UR14], idesc[UR15], UPT ;  /* 0x00ff0e14040079ea */ /* 0x0005e2000b800009 */
[----:B------:R-:W-:Y:S01]  /*3d50*/  LOP3.LUT R21, R21, UR7, RZ, 0x3c, !PT ;  /* 0x0000000715157c12 */ /* 0x000fe2000f8e3cff */
[----:B------:R3:W-:Y:S01]  /*3d60*/  UTCBAR [UR13], URZ ;  /* 0x000000ff0d0073e9 */ /* 0x0007e200080000ff */
[----:B--2---:R-:W-:Y:S04]  /*3d70*/  UMOV UR14, 0x1 ;  /* 0x00000001000e7882 */ /* 0x004fe80000000000 */
[----:B------:R-:W-:Y:S05]  /*3d80*/  BRA.U UP0, `(.L_x_44) ;  /* 0xfffffff1008c7547 */ /* 0x000fea000b83ffff */
.L_x_38:
[----:B----4-:R-:W-:Y:S01]  /*3d90*/  UIADD3 UR4, UPT, UPT, UR16, 0x60, URZ ;  /* 0x0000006010047890 */ /* 0x010fe2000fffe0ff */
[----:B------:R-:W-:Y:S01]  /*3da0*/  HFMA2 R3, -RZ, RZ, -0.0 , 0 ;  /* 0x80000000ff037431 */ /* 0x000fe200000001ff */
[----:B------:R-:W-:-:S07]  /*3db0*/  UIADD3 UR5, UPT, UPT, UR16, 0x90, URZ ;  /* 0x0000009010057890 */ /* 0x000fce000fffe0ff */
[----:B------:R2:W-:Y:S01]  /*3dc0*/  UTCBAR [UR4], URZ ;  /* 0x000000ff040073e9 */ /* 0x0005e200080000ff */
[----:B------:R-:W4:Y:S02]  /*3dd0*/  SYNCS.PHASECHK.TRANS64.TRYWAIT P0, [UR16+0xa0], R3 ;  /* 0x0000a003ff0075a7 */ /* 0x000f240008001110 */
[----:B--2-4-:R-:W-:Y:S05]  /*3de0*/  @!P0 BRA `(.L_x_45) ;  /* 0x0000004800048947 */ /* 0x014fea0003800000 */
.L_x_119:
[----:B------:R4:W-:Y:S01]  /*3df0*/  UTCBAR [UR5], URZ ;  /* 0x000000ff050073e9 */ /* 0x0009e200080000ff */
[----:B------:R-:W5:Y:S01]  /*3e00*/  SYNCS.PHASECHK.TRANS64.TRYWAIT P0, [UR16+0xa8], R3 ;  /* 0x0000a803ff0075a7 */ /* 0x000f620008001110 */
[----:B-1----:R-:W-:Y:S01]  /*3e10*/  SHF.L.U32 R6, R23, 0x1f, RZ ;  /* 0x0000001f17067819 */ /* 0x002fe200000006ff */
[----:B----45:R-:W-:Y:S06]  /*3e20*/  @!P0 BRA `(.L_x_46) ;  /* 0x0000004800148947 */ /* 0x030fec0003800000 */
.L_x_121:
[----:B------:R-:W4:Y:S01]  /*3e30*/  SYNCS.PHASECHK.TRANS64.TRYWAIT P0, [UR16+0x80], R6 ;  /* 0x00008006ff0075a7 */ /* 0x000f220008001110 */
[----:B------:R-:W-:Y:S01]  /*3e40*/  IMAD.MOV.U32 R3, RZ, RZ, 0x140 ;  /* 0x00000140ff037424 */ /* 0x000fe200078e00ff */
[----:B------:R-:W-:Y:S01]  /*3e50*/  ULEA UR4, UR18, UR16, 0xe ;  /* 0x0000001012047291 */ /* 0x000fe2000f8e70ff */
[----:B-12---:R-:W-:Y:S01]  /*3e60*/  IMAD.MOV.U32 R2, RZ, RZ, 0x140 ;  /* 0x00000140ff027424 */ /* 0x006fe200078e00ff */
[----:B------:R-:W-:Y:S01]  /*3e70*/  UISETP.NE.U32.AND UP0, UPT, UR14, URZ, UPT ;  /* 0x000000ff0e00728c */ /* 0x000fe2000bf05070 */
[----:B------:R-:W-:Y:S01]  /*3e80*/  IMAD.MOV.U32 R4, RZ, RZ, 0xc0 ;  /* 0x000000c0ff047424 */ /* 0x000fe200078e00ff */
[----:B------:R-:W-:Y:S01]  /*3e90*/  R2UR UR11, R3 ;  /* 0x00000000030b72ca */ /* 0x000fe200000e0000 */
[----:B------:R-:W-:Y:S01]  /*3ea0*/  IMAD.MOV.U32 R3, RZ, RZ, 0xc8 ;  /* 0x000000c8ff037424 */ /* 0x000fe200078e00ff */
[C---:B------:R-:W-:Y:S01]  /*3eb0*/  R2UR UR15, R2.reuse ;  /* 0x00000000020f72ca */ /* 0x040fe200000e0000 */
[----:B------:R-:W-:Y:S01]  /*3ec0*/  UIADD3 UR4, UPT, UPT, UR4, 0x400, URZ ;  /* 0x0000040004047890 */ /* 0x000fe2000fffe0ff */
[----:B------:R-:W-:Y:S01]  /*3ed0*/  R2UR UR19, R2 ;  /* 0x00000000021372ca */ /* 0x000fe200000e0000 */
[----:B------:R-:W-:Y:S01]  /*3ee0*/  IMAD.MOV.U32 R2, RZ, RZ, 0xd8 ;  /* 0x000000d8ff027424 */ /* 0x000fe200078e00ff */
[----:B---3--:R-:W-:Y:S01]  /*3ef0*/  R2UR UR13, R3 ;  /* 0x00000000030d72ca */ /* 0x008fe200000e0000 */
[----:B------:R-:W-:Y:S01]  /*3f00*/  IMAD.MOV.U32 R3, RZ, RZ, 0x140 ;  /* 0x00000140ff037424 */ /* 0x000fe200078e00ff */
[----:B------:R-:W-:Y:S01]  /*3f10*/  R2UR UR10, R4 ;  /* 0x00000000040a72ca */ /* 0x000fe200000e0000 */
[----:B------:R-:W-:Y:S01]  /*3f20*/  IMAD.MOV.U32 R4, RZ, RZ, 0xd0 ;  /* 0x000000d0ff047424 */ /* 0x000fe200078e00ff */
[----:B------:R-:W-:Y:S01]  /*3f30*/  R2UR UR49, R2 ;  /* 0x00000000023172ca */ /* 0x000fe200000e0000 */
[----:B------:R-:W-:Y:S01]  /*3f40*/  IMAD.MOV.U32 R2, RZ, RZ, 0x140 ;  /* 0x00000140ff027424 */ /* 0x000fe200078e00ff */
[C---:B------:R-:W-:Y:S01]  /*3f50*/  R2UR UR50, R3.reuse ;  /* 0x00000000033272ca */ /* 0x040fe200000e0000 */
[----:B------:R-:W-:Y:S01]  /*3f60*/  USHF.R.U32.HI UR4, URZ, 0x4, UR4 ;  /* 0x00000004ff047899 */ /* 0x000fe20008011604 */
[----:B------:R-:W-:Y:S01]  /*3f70*/  R2UR UR54, R3 ;  /* 0x00000000033672ca */ /* 0x000fe200000e0000 */
[----:B------:R-:W-:Y:S01]  /*3f80*/  IMAD.MOV.U32 R3, RZ, RZ, 0xe8 ;  /* 0x000000e8ff037424 */ /* 0x000fe200078e00ff */
[----:B------:R-:W-:Y:S01]  /*3f90*/  R2UR UR17, R4 ;  /* 0x00000000041172ca */ /* 0x000fe200000e0000 */
[----:B------:R-:W-:Y:S01]  /*3fa0*/  IMAD.MOV.U32 R4, RZ, RZ, 0xe0 ;  /* 0x000000e0ff047424 */ /* 0x000fe200078e00ff */
[C---:B------:R-:W-:Y:S01]  /*3fb0*/  R2UR UR60, R2.reuse ;  /* 0x00000000023c72ca */ /* 0x040fe200000e0000 */
[----:B------:R-:W-:Y:S01]  /*3fc0*/  UMOV UR44, 0x0 ;  /* 0x00000000002c7882 */ /* 0x000fe20000000000 */
[----:B------:R-:W-:Y:S01]  /*3fd0*/  R2UR UR59, R3 ;  /* 0x00000000033b72ca */ /* 0x000fe200000e0000 */
[----:B------:R-:W-:Y:S01]  /*3fe0*/  IMAD.MOV.U32 R3, RZ, RZ, 0xf0 ;  /* 0x000000f0ff037424 */ /* 0x000fe200078e00ff */
[C---:B------:R-:W-:Y:S01]  /*3ff0*/  R2UR UR67, R2.reuse ;  /* 0x00000000024372ca */ /* 0x040fe200000e0000 */
[----:B------:R-:W-:Y:S01]  /*4000*/  UMOV UR45, 0x8110490 ;  /* 0x08110490002d7882 */ /* 0x000fe20000000000 */
[----:B------:R-:W-:Y:S01]  /*4010*/  R2UR UR65, R2 ;  /* 0x00000000024172ca */ /* 0x000fe200000e0000 */
[----:B------:R-:W-:Y:S01]  /*4020*/  IMAD.MOV.U32 R2, RZ, RZ, 0xc0 ;  /* 0x000000c0ff027424 */ /* 0x000fe200078e00ff */
[----:B------:R-:W-:Y:S01]  /*4030*/  R2UR UR66, R3 ;  /* 0x00000000034272ca */ /* 0x000fe200000e0000 */
[----:B------:R-:W-:Y:S01]  /*4040*/  IMAD.MOV.U32 R3, RZ, RZ, 0xf8 ;  /* 0x000000f8ff037424 */ /* 0x000fe200078e00ff */
[----:B------:R-:W-:Y:S01]  /*4050*/  R2UR UR53, R4 ;  /* 0x00000000043572ca */ /* 0x000fe200000e0000 */
[----:B------:R-:W-:Y:S01]  /*4060*/  UMOV UR68, 0x0 ;  /* 0x0000000000447882 */ /* 0x000fe20000000000 */
[----:B------:R-:W-:Y:S01]  /*4070*/  UMOV UR69, 0x8110490 ;  /* 0x0811049000457882 */ /* 0x000fe20000000000 */
[----:B------:R-:W-:Y:S01]  /*4080*/  UMOV UR70, 0x0 ;  /* 0x0000000000467882 */ /* 0x000fe20000000000 */
[----:B------:R-:W-:Y:S01]  /*4090*/  R2UR UR64, R3 ;  /* 0x00000000034072ca */ /* 0x000fe200000e0000 */
[----:B------:R-:W-:Y:S01]  /*40a0*/  IMAD.MOV.U32 R3, RZ, RZ, 0xc0 ;  /* 0x000000c0ff037424 */ /* 0x000fe200078e00ff */
[----:B------:R-:W-:Y:S01]  /*40b0*/  UMOV UR71, 0x8110490 ;  /* 0x0811049000477882 */ /* 0x000fe20000000000 */
[----:B------:R-:W-:Y:S01]  /*40c0*/  UMOV UR72, 0x0 ;  /* 0x0000000000487882 */ /* 0x000fe20000000000 */
[----:B------:R-:W-:Y:S01]  /*40d0*/  UMOV UR73, 0x8110490 ;  /* 0x0811049000497882 */ /* 0x000fe20000000000 */
[----:B------:R-:W-:Y:S01]  /*40e0*/  UMOV UR74, 0x0 ;  /* 0x00000000004a7882 */ /* 0x000fe20000000000 */
[----:B------:R-:W-:Y:S01]  /*40f0*/  UMOV UR75, 0x8110490 ;  /* 0x08110490004b7882 */ /* 0x000fe20000000000 */
[----:B------:R-:W-:Y:S01]  /*4100*/  UIADD3 UR51, UPT, UPT, UR16, 0x98, URZ ;  /* 0x0000009810337890 */ /* 0x000fe2000fffe0ff */
[C---:B------:R-:W-:Y:S01]  /*4110*/  R2UR UR63, R2.reuse ;  /* 0x00000000023f72ca */ /* 0x040fe200000e0000 */
[----:B------:R-:W-:Y:S01]  /*4120*/  UIADD3 UR42, UPT, UPT, UR24, 0x80, URZ ;  /* 0x00000080182a7890 */ /* 0x000fe2000fffe0ff */
[----:B------:R-:W-:Y:S01]  /*4130*/  R2UR UR62, R3 ;  /* 0x00000000033e72ca */ /* 0x000fe200000e0000 */
[----:B------:R-:W-:Y:S01]  /*4140*/  UIADD3 UR40, UPT, UPT, UR22, 0x80, URZ ;  /* 0x0000008016287890 */ /* 0x000fe2000fffe0ff */
[----:B------:R-:W-:Y:S01]  /*4150*/  R2UR UR61, R2 ;  /* 0x00000000023d72ca */ /* 0x000fe200000e0000 */
        /* <DEDUP_REMOVED lines=10> */
[----:B------:R-:W-:Y:S01]  /*4200*/  ULOP3.LUT UR12, UR4, 0x3fc0, URZ, 0xc0, !UPT ;  /* 0x00003fc0040c7892 */ /* 0x000fe2000f8ec0ff */
[----:B----4-:R-:W-:Y:S11]  /*4210*/  @!P0 BRA `(.L_x_47) ;  /* 0x0000004400388947 */ /* 0x010ff60003800000 */
.L_x_123:
[----:B------:R-:W-:Y:S01]  /*4220*/  UMOV UR8, UR12 ;  /* 0x0000000c00087c82 */ /* 0x000fe20008000000 */
[----:B------:R-:W-:Y:S01]  /*4230*/  UMOV UR9, 0x40004040 ;  /* 0x4000404000097882 */ /* 0x000fe20000000000 */
[----:B------:R-:W-:Y:S01]  /*4240*/  UIADD3 UR6, UPT, UPT, UR12, 0x80, URZ ;  /* 0x000000800c067890 */ /* 0x000fe2000fffe0ff */
[----:B------:R2:W-:Y:S01]  /*4250*/  UTCHMMA tmem[UR10], gdesc[UR8], tmem[UR11], tmem[UR44], idesc[UR45], UP0 ;  /* 0x00ff2c080a0079ea */ /* 0x0005e2000800000b */
[----:B------:R-:W-:Y:S01]  /*4260*/  UIADD3 UR4, UPT, UPT, UR12, 0x100, URZ ;  /* 0x000001000c047890 */ /* 0x000fe2000fffe0ff */
[----:B-1----:R-:W-:Y:S01]  /*4270*/  IMAD.MOV.U32 R3, RZ, RZ, 0xc0 ;  /* 0x000000c0ff037424 */ /* 0x002fe200078e00ff */
[----:B------:R-:W-:Y:S01]  /*4280*/  UMOV UR7, 0x40004040 ;  /* 0x4000404000077882 */ /* 0x000fe20000000000 */
[----:B------:R-:W-:Y:S01]  /*4290*/  UMOV UR5, 0x40004040 ;  /* 0x4000404000057882 */ /* 0x000fe20000000000 */
[----:B------:R-:W-:Y:S01]  /*42a0*/  IMAD.MOV.U32 R2, RZ, RZ, 0xc0 ;  /* 0x000000c0ff027424 */ /* 0x000fe200078e00ff */
[----:B------:R-:W-:Y:S01]  /*42b0*/  UIADD3 UR20, UPT, UPT, UR22, 0x380, URZ ;  /* 0x0000038016147890 */ /* 0x000fe2000fffe0ff */
[C---:B------:R-:W-:Y:S01]  /*42c0*/  R2UR UR58, R3.reuse ;  /* 0x00000000033a72ca */ /* 0x040fe200000e0000 */
[----:B------:R1:W-:Y:S01]  /*42d0*/  UTCHMMA tmem[UR13], gdesc[UR6], tmem[UR15], tmem[UR68], idesc[UR69], UPT ;  /* 0x00ff44060d0079ea */ /* 0x0003e2000b80000f */
[----:B------:R-:W-:Y:S01]  /*42e0*/  R2UR UR56, R3 ;  /* 0x00000000033872ca */ /* 0x000fe200000e0000 */
[----:B------:R3:W-:Y:S01]  /*42f0*/  UTCHMMA tmem[UR17], gdesc[UR4], tmem[UR19], tmem[UR70], idesc[UR71], UPT ;  /* 0x00ff4604110079ea */ /* 0x0007e2000b800013 */
[C---:B------:R-:W-:Y:S01]  /*4300*/  R2UR UR57, R2.reuse ;  /* 0x00000000023972ca */ /* 0x040fe200000e0000 */
[----:B------:R-:W-:Y:S01]  /*4310*/  UIADD3 UR14, UPT, UPT, UR24, 0x380, URZ ;  /* 0x00000380180e7890 */ /* 0x000fe2000fffe0ff */
[C---:B------:R-:W-:Y:S01]  /*4320*/  R2UR UR55, R2.reuse ;  /* 0x00000000023772ca */ /* 0x040fe200000e0000 */
[----:B------:R-:W-:Y:S01]  /*4330*/  UIADD3 UR46, UPT, UPT, UR16, 0xb0, URZ ;  /* 0x000000b0102e7890 */ /* 0x000fe2000fffe0ff */
[----:B------:R-:W-:Y:S01]  /*4340*/  R2UR UR52, R2 ;  /* 0x00000000023472ca */ /* 0x000fe200000e0000 */
        /* <DEDUP_REMOVED lines=9> */
[----:B--2---:R-:W-:Y:S01]  /*43e0*/  UIADD3 UR8, UPT, UPT, UR12, 0x180, URZ ;  /* 0x000001800c087890 */ /* 0x004fe2000fffe0ff */
[----:B------:R-:W-:Y:S01]  /*43f0*/  IMAD.MOV.U32 R2, RZ, RZ, 0x1 ;  /* 0x00000001ff027424 */ /* 0x000fe200078e00ff */
[----:B------:R-:W-:Y:S01]  /*4400*/  UIADD3 UR10, UPT, UPT, UR12, 0x280, URZ ;  /* 0x000002800c0a7890 */ /* 0x000fe2000fffe0ff */
[----:B------:R-:W-:Y:S01]  /*4410*/  LOP3.LUT R5, R24, 0xffff, RZ, 0xc0, !PT ;  /* 0x0000ffff18057812 */ /* 0x000fe200078ec0ff */
[----:B------:R-:W-:Y:S01]  /*4420*/  UMOV UR11, 0x40004040 ;  /* 0x40004040000b7882 */ /* 0x000fe20000000000 */
[----:B------:R-:W-:Y:S01]  /*4430*/  ULEA UR45, UR18, UR16, 0x3 ;  /* 0x00000010122d7291 */ /* 0x000fe2000f8e18ff */
[----:B------:R-:W-:Y:S01]  /*4440*/  IMAD.MOV.U32 R4, RZ, RZ, 0xffff ;  /* 0x0000ffffff047424 */ /* 0x000fe200078e00ff */
[----:B------:R-:W-:Y:S01]  /*4450*/  UIADD3 UR44, UPT, UPT, UR16, 0x88, URZ ;  /* 0x00000088102c7890 */ /* 0x000fe2000fffe0ff */
[----:B-1----:R-:W1:Y:S01]  /*4460*/  S2UR UR68, SR_CgaCtaId ;  /* 0x00000000004479c3 */ /* 0x002e620000008800 */
[----:B------:R-:W-:Y:S01]  /*4470*/  UIADD3 UR6, UPT, UPT, UR12, 0x200, URZ ;  /* 0x000002000c067890 */ /* 0x000fe2000fffe0ff */
[----:B------:R2:W-:Y:S01]  /*4480*/  UTCHMMA tmem[UR49], gdesc[UR8], tmem[UR50], tmem[UR72], idesc[UR73], UPT ;  /* 0x00ff4808310079ea */ /* 0x0005e2000b800032 */
[----:B---3--:R-:W-:Y:S01]  /*4490*/  UIADD3 UR4, UPT, UPT, UR12, 0x380, URZ ;  /* 0x000003800c047890 */ /* 0x008fe2000fffe0ff */
[----:B------:R-:W-:Y:S01]  /*44a0*/  SHF.R.U32.HI R5, RZ, 0x5, R5 ;  /* 0x00000005ff057819 */ /* 0x000fe20000011605 */
[----:B------:R-:W-:Y:S01]  /*44b0*/  UMOV UR70, 0x0 ;  /* 0x0000000000467882 */ /* 0x000fe20000000000 */
[----:B------:R-:W-:Y:S01]  /*44c0*/  UMOV UR71, 0x8110490 ;  /* 0x0811049000477882 */ /* 0x000fe20000000000 */
[----:B------:R-:W-:Y:S01]  /*44d0*/  UMOV UR18, UR21 ;  /* 0x0000001500127c82 */ /* 0x000fe20008000000 */
[----:B------:R-:W-:Y:S01]  /*44e0*/  UMOV UR19, 0x40004040 ;  /* 0x4000404000137882 */ /* 0x000fe20000000000 */
[----:B------:R-:W-:Y:S01]  /*44f0*/  UMOV UR16, UR47 ;  /* 0x0000002f00107c82 */ /* 0x000fe20008000000 */
[----:B------:R3:W-:Y:S01]  /*4500*/  UTCHMMA tmem[UR53], gdesc[UR6], tmem[UR54], tmem[UR74], idesc[UR75], UPT ;  /* 0x00ff4a06350079ea */ /* 0x0007e2000b800036 */
[----:B------:R4:W-:Y:S01]  /*4510*/  UTCHMMA tmem[UR59], gdesc[UR10], tmem[UR60], tmem[UR70], idesc[UR71], UPT ;  /* 0x00ff460a3b0079ea */ /* 0x0009e2000b80003c */
[----:B------:R-:W-:Y:S01]  /*4520*/  UMOV UR17, 0x40004040 ;  /* 0x4000404000117882 */ /* 0x000fe20000000000 */
[----:B------:R-:W-:Y:S01]  /*4530*/  UMOV UR13, 0x40004040 ;  /* 0x40004040000d7882 */ /* 0x000fe20000000000 */
[----:B------:R-:W-:Y:S01]  /*4540*/  ELECT P0, URZ, PT ;  /* 0x0000000000ff782f */ /* 0x000fe20003800000 */
[----:B------:R-:W-:Y:S01]  /*4550*/  IMAD.MOV.U32 R3, RZ, RZ, 0x1 ;  /* 0x00000001ff037424 */ /* 0x000fe200078e00ff */
[----:B------:R-:W-:Y:S01]  /*4560*/  UMOV UR76, 0x0 ;  /* 0x00000000004c7882 */ /* 0x000fe20000000000 */
[----:B------:R-:W-:Y:S01]  /*4570*/  UMOV UR77, 0x8118490 ;  /* 0x08118490004d7882 */ /* 0x000fe20000000000 */
[----:B------:R-:W-:Y:S01]  /*4580*/  UMOV UR15, 0x40004040 ;  /* 0x40004040000f7882 */ /* 0x000fe20000000000 */
[----:B------:R-:W-:Y:S01]  /*4590*/  UMOV UR21, 0x40004040 ;  /* 0x4000404000157882 */ /* 0x000fe20000000000 */
[----:B------:R-:W-:Y:S01]  /*45a0*/  VIADD R6, R5, 0x10 ;  /* 0x0000001005067836 */ /* 0x000fe20000000000 */
[----:B------:R-:W-:Y:S01]  /*45b0*/  SHF.L.U32 R5, R4, R5, RZ ;  /* 0x0000000504057219 */ /* 0x000fe200000006ff */
[----:B------:R-:W-:Y:S03]  /*45c0*/  UVIRTCOUNT.DEALLOC.SMPOOL 0x80 ;  /* 0x000000800000784c */ /* 0x000fe60000000000 */
[----:B------:R-:W-:Y:S01]  /*45d0*/  SHF.L.U32 R6, R3, R6, RZ ;  /* 0x0000000603067219 */ /* 0x000fe200000006ff */
[----:B--2---:R-:W-:Y:S01]  /*45e0*/  UIADD3 UR8, UPT, UPT, UR12, 0x300, URZ ;  /* 0x000003000c087890 */ /* 0x004fe2000fffe0ff */
[----:B------:R-:W-:Y:S01]  /*45f0*/  @P0 PRMT R7, R2, 0x7610, R7 ;  /* 0x0000761002070816 */ /* 0x000fe20000000007 */
[----:B------:R-:W-:Y:S01]  /*4600*/  UMOV UR72, 0x0 ;  /* 0x0000000000487882 */ /* 0x000fe20000000000 */
[----:B------:R-:W-:Y:S01]  /*4610*/  UMOV UR73, 0x8110490 ;  /* 0x0811049000497882 */ /* 0x000fe20000000000 */
[----:B------:R-:W-:Y:S01]  /*4620*/  UMOV UR12, UR48 ;  /* 0x00000030000c7c82 */ /* 0x000fe20008000000 */
[----:B------:R-:W-:Y:S01]  /*4630*/  LOP3.LUT R5, R6, R5, RZ, 0xfc, !PT ;  /* 0x0000000506057212 */ /* 0x000fe200078efcff */
[----:B---3--:R-:W-:-:S03]  /*4640*/  UMOV UR74, 0x0 ;  /* 0x00000000004a7882 */ /* 0x008fc60000000000 */
[----:B------:R2:W-:Y:S01]  /*4650*/  UTCHMMA tmem[UR66], gdesc[UR8], tmem[UR67], tmem[UR72], idesc[UR73], UPT ;  /* 0x00ff4808420079ea */ /* 0x0005e2000b800043 */
[----:B------:R3:W-:Y:S01]  /*4660*/  UTCHMMA tmem[UR64], gdesc[UR4], tmem[UR65], tmem[UR70], idesc[UR71], UPT ;  /* 0x00ff4604400079ea */ /* 0x0007e2000b800041 */
[----:B------:R-:W-:Y:S01]  /*4670*/  UMOV UR75, 0x8118490 ;  /* 0x08118490004b7882 */ /* 0x000fe20000000000 */
[----:B------:R5:W-:Y:S01]  /*4680*/  UTCBAR [UR51], URZ ;  /* 0x000000ff330073e9 */ /* 0x000be200080000ff */
[----:B------:R-:W-:Y:S01]  /*4690*/  UIADD3 UR7, UPT, UPT, UR45, 0x10, URZ ;  /* 0x000000102d077890 */ /* 0x000fe2000fffe0ff */
[----:B------:R5:W-:Y:S01]  /*46a0*/  UTCHMMA gdesc[UR22], gdesc[UR24], tmem[UR63], tmem[UR74], idesc[UR75], !UPT ;  /* 0x00ff4a18160075ea */ /* 0x000be2000f80003f */
[----:B----4-:R-:W-:Y:S01]  /*46b0*/  UMOV UR10, 0x0 ;  /* 0x00000000000a7882 */ /* 0x010fe20000000000 */
[----:B------:R-:W-:Y:S01]  /*46c0*/  UMOV UR11, 0x8118490 ;  /* 0x08118490000b7882 */ /* 0x000fe20000000000 */
[----:B------:R-:W-:Y:S01]  /*46d0*/  LOP3.LUT R4, R5, 0xffff, RZ, 0xc0, !PT ;  /* 0x0000ffff05047812 */ /* 0x000fe200078ec0ff */
[----:B--2---:R-:W-:Y:S01]  /*46e0*/  UMOV UR73, 0x8118490 ;  /* 0x0811849000497882 */ /* 0x004fe20000000000 */
[----:B---3--:R-:W-:Y:S01]  /*46f0*/  UMOV UR71, 0x8118490 ;  /* 0x0811849000477882 */ /* 0x008fe20000000000 */
[----:B------:R5:W-:Y:S01]  /*4700*/  UTCHMMA gdesc[UR40], gdesc[UR42], tmem[UR62], tmem[UR72], idesc[UR73], UPT ;  /* 0x00ff482a280075ea */ /* 0x000be2000b80003e */
[----:B------:R5:W-:Y:S01]  /*4710*/  UTCHMMA gdesc[UR36], gdesc[UR38], tmem[UR61], tmem[UR70], idesc[UR71], UPT ;  /* 0x00ff4626240075ea */ /* 0x000be2000b80003d */
[----:B------:R5:W-:Y:S01]  /*4720*/  UTCHMMA gdesc[UR32], gdesc[UR34], tmem[UR58], tmem[UR10], idesc[UR11], UPT ;  /* 0x00ff0a22200075ea */ /* 0x000be2000b80003a */
[----:B------:R5:W-:Y:S01]  /*4730*/  UTCHMMA gdesc[UR28], gdesc[UR30], tmem[UR57], tmem[UR74], idesc[UR75], UPT ;  /* 0x00ff4a1e1c0075ea */ /* 0x000be2000b800039 */
[----:B------:R5:W-:Y:S01]  /*4740*/  UTCHMMA gdesc[UR18], gdesc[UR26], tmem[UR56], tmem[UR72], idesc[UR73], UPT ;  /* 0x00ff481a120075ea */ /* 0x000be2000b800038 */
[----:B------:R5:W-:Y:S01]  /*4750*/  UTCHMMA gdesc[UR12], gdesc[UR16], tmem[UR55], tmem[UR70], idesc[UR71], UPT ;  /* 0x00ff46100c0075ea */ /* 0x000be2000b800037 */
[----:B------:R5:W-:Y:S01]  /*4760*/  UTCHMMA gdesc[UR20], gdesc[UR14], tmem[UR52], tmem[UR76], idesc[UR77], UPT ;  /* 0x00ff4c0e140075ea */ /* 0x000be2000b800034 */
[----:B------:R5:W-:Y:S01]  /*4770*/  UTCBAR [UR46], URZ ;  /* 0x000000ff2e0073e9 */ /* 0x000be200080000ff */
[----:B------:R5:W-:Y:S01]  /*4780*/  UTCBAR [UR7], URZ ;  /* 0x000000ff070073e9 */ /* 0x000be200080000ff */
[----:B------:R5:W-:Y:S01]  /*4790*/  UTCBAR [UR44], URZ ;  /* 0x000000ff2c0073e9 */ /* 0x000be200080000ff */
[----:B------:R-:W-:-:S02]  /*47a0*/  UMOV UR4, 0x40 ;  /* 0x0000004000047882 */ /* 0x000fc40000000000 */
[----:B-1----:R-:W-:-:S09]  /*47b0*/  ULEA UR4, UR68, UR4, 0x18 ;  /* 0x0000000444047291 */ /* 0x002fd2000f8ec0ff */
[----:B------:R-:W-:Y:S01]  /*47c0*/  @P0 STS.U8 [UR4], R7 ;  /* 0x00000007ff000988 */ /* 0x000fe20008000004 */
[----:B------:R-:W-:Y:S06]  /*47d0*/  BAR.SYNC.DEFER_BLOCKING 0x5, 0x1a0 ;  /* 0x0146800000007b1d */ /* 0x000fec0000010000 */
[----:B------:R-:W-:Y:S01]  /*47e0*/  NOP ;  /* 0x0000000000007918 */ /* 0x000fe20000000000 */
[----:B------:R-:W-:Y:S02]  /*47f0*/  UMOV UR4, 0x50 ;  /* 0x0000005000047882 */ /* 0x000fe40000000000 */
[----:B------:R-:W-:-:S09]  /*4800*/  ULEA UR6, UR68, UR4, 0x18 ;  /* 0x0000000444067291 */ /* 0x000fd2000f8ec0ff */
[----:B------:R-:W1:Y:S02]  /*4810*/  LDS R2, [UR6] ;  /* 0x00000006ff027984 */ /* 0x000e640008000800 */
[----:B-1----:R-:W-:-:S04]  /*4820*/  LOP3.LUT R3, R5, 0xffff, R2, 0x80, !PT ;  /* 0x0000ffff05037812 */ /* 0x002fc800078e8002 */
[----:B------:R-:W-:-:S13]  /*4830*/  ISETP.NE.AND P0, PT, R3, R4, PT ;  /* 0x000000040300720c */ /* 0x000fda0003f05270 */
[----:B-----5:R-:W-:Y:S05]  /*4840*/  @P0 BRA `(.L_x_48) ;  /* 0x0000000000500947 */ /* 0x020fea0003800000 */
[----:B------:R-:W-:Y:S02]  /*4850*/  SHF.R.U32.HI R2, RZ, 0x10, R2 ;  /* 0x00000010ff027819 */ /* 0x000fe40000011602 */
[----:B------:R-:W-:-:S04]  /*4860*/  SHF.R.U32.HI R3, RZ, 0x10, R5 ;  /* 0x00000010ff037819 */ /* 0x000fc80000011605 */
[----:B------:R-:W-:-:S04]  /*4870*/  LOP3.LUT R2, R2, R3, RZ, 0xc0, !PT ;  /* 0x0000000302027212 */ /* 0x000fc800078ec0ff */
[----:B------:R-:W-:-:S13]  /*4880*/  ISETP.NE.AND P0, PT, R2, R3, PT ;  /* 0x000000030200720c */ /* 0x000fda0003f05270 */
[----:B------:R-:W-:Y:S05]  /*4890*/  @P0 BRA `(.L_x_49) ;  /* 0x0000000000300947 */ /* 0x000fea0003800000 */
[----:B------:R-:W-:Y:S01]  /*48a0*/  R2UR UR4, R5 ;  /* 0x00000000050472ca */ /* 0x000fe200000e0000 */
[----:B------:R-:W1:-:S12]  /*48b0*/  S2R R3, SR_LANEID ;  /* 0x0000000000037919 */ /* 0x000e580000000000 */
[----:B------:R-:W-:-:S03]  /*48c0*/  ULOP3.LUT UR5, URZ, UR4, URZ, 0x33, !UPT ;  /* 0x00000004ff057292 */ /* 0x000fc6000f8e33ff */
[----:B------:R-:W-:Y:S02]  /*48d0*/  VOTEU.ANY UR4, UPT, PT ;  /* 0x0000000000047886 */ /* 0x000fe400038e0100 */
[----:B------:R-:W-:Y:S01]  /*48e0*/  UFLO.U32 UR4, UR4 ;  /* 0x00000004000472bd */ /* 0x000fe200080e0000 */
[----:B------:R-:W-:-:S04]  /*48f0*/  IMAD.U32 R2, RZ, RZ, UR5 ;  /* 0x00000005ff027e24 */ /* 0x000fc8000f8e00ff */
[----:B------:R-:W2:Y:S02]  /*4900*/  REDUX UR7, R2 ;  /* 0x00000000020773c4 */ /* 0x000ea40000000000 */
[----:B------:R3:W-:Y:S01]  /*4910*/  UTCATOMSWS.AND URZ, UR5 ;  /* 0x0000000500ff79e3 */ /* 0x0007e20008000000 */
[----:B-1----:R-:W-:Y:S01]  /*4920*/  ISETP.EQ.U32.AND P0, PT, R3, UR4, PT ;  /* 0x0000000403007c0c */ /* 0x002fe2000bf02070 */
[----:B--2---:R-:W-:-:S12]  /*4930*/  IMAD.U32 R3, RZ, RZ, UR7 ;  /* 0x00000007ff037e24 */ /* 0x004fd8000f8e00ff */
[----:B------:R3:W-:Y:S01]  /*4940*/  @P0 ATOMS.AND RZ, [UR6], R3 ;  /* 0x00000003ffff098c */ /* 0x0007e2000a800006 */
[----:B------:R-:W-:Y:S05]  /*4950*/  BRA `(.L_x_50) ;  /* 0x0000000000147947 */ /* 0x000fea0003800000 */
.L_x_49:
[----:B------:R-:W-:Y:S02]  /*4960*/  MOV R2, 0x4980 ;  /* 0x0000498000027802 */ /* 0x000fe40000000f00 */
[----:B------:R-:W-:Y:S05]  /*4970*/  CALL.REL.NOINC `($__internal_0_$__cuda_sm10x_tcgen05_guardrail_trap_col_being_dealloced_not_returned_by_alloc) ;  /* 0x00000040005c7944 */ /* 0x000fea0003c00000 */
[----:B------:R-:W-:Y:S05]  /*4980*/  BRA `(.L_x_50) ;  /* 0x0000000000087947 */ /* 0x000fea0003800000 */
.L_x_48:
[----:B------:R-:W-:Y:S02]  /*4990*/  MOV R2, 0x49b0 ;  /* 0x000049b000027802 */ /* 0x000fe40000000f00 */
[----:B------:R-:W-:Y:S05]  /*49a0*/  CALL.REL.NOINC `($__internal_2_$__cuda_sm10x_tcgen05_guardrail_trap_unallocated_columns_being_dealloced) ;  /* 0x0000004000687944 */ /* 0x000fea0003c00000 */
.L_x_50:
[----:B------:R-:W-:Y:S01]  /*49b0*/  NOP ;  /* 0x0000000000007918 */ /* 0x000fe20000000000 */
[----:B------:R-:W-:Y:S05]  /*49c0*/  BRA `(.L_x_11) ;  /* 0x0000000000087947 */ /* 0x000fea0003800000 */
.L_x_9:
[----:B------:R-:W-:-:S08]  /*49d0*/  NOP ;  /* 0x0000000000007918 */ /* 0x000fd00000000000 */
[----:B------:R-:W1:-:S00]  /*49e0*/  USETMAXREG.DEALLOC.CTAPOOL 0x18 ;  /* 0x00000018000079c8 */ /* 0x000e4000080e0500 */
.L_x_11:
[----:B-1----:R-:W-:-:S13]  /*49f0*/  R2UR UR4, R0 ;  /* 0x00000000000472ca */ /* 0x002fda00000e0000 */
[----:B------:R-:W-:-:S04]  /*4a00*/  UIADD3 UR4, UPT, UPT, UR4, -0x4, URZ ;  /* 0xfffffffc04047890 */ /* 0x000fc8000fffe0ff */
[----:B------:R-:W-:-:S09]  /*4a10*/  UISETP.GT.U32.AND UP0, UPT, UR4, 0x7, UPT ;  /* 0x000000070400788c */ /* 0x000fd2000bf04070 */
[----:B------:R-:W-:Y:S05]  /*4a20*/  BRA.U UP0, `(.L_x_51) ;  /* 0x0000002900607547 */ /* 0x000fea000b800000 */
.L_x_52:
[----:B------:R-:W-:-:S08]  /*4a30*/  NOP ;  /* 0x0000000000007918 */ /* 0x000fd00000000000 */
[----:B------:R-:W1:Y:S02]  /*4a40*/  USETMAXREG.TRY_ALLOC.CTAPOOL UP0, 0x88 ;  /* 0x00000088000079c8 */ /* 0x000e640008000600 */
[----:B-1----:R-:W-:Y:S05]  /*4a50*/  BRA.U !UP0, `(.L_x_52) ;  /* 0xfffffffd08f47547 */ /* 0x002fea000b83ffff */
[----:B---3--:R-:W1:Y:S02]  /*4a60*/  LDCU UR5, c[0x0][0x380] ;  /* 0x00007000ff0577ac */ /* 0x008e640008000800 */
[----:B-1----:R-:W-:Y:S02]  /*4a70*/  UIADD3 UR4, UPT, UPT, -UR5, URZ, URZ ;  /* 0x000000ff05047290 */ /* 0x002fe4000fffe1ff */
[----:B------:R-:W-:Y:S02]  /*4a80*/  UIADD3 UR7, UPT, UPT, UR5, -0x1, URZ ;  /* 0xffffffff05077890 */ /* 0x000fe4000fffe0ff */
[----:B------:R-:W-:Y:S02]  /*4a90*/  USHF.R.S32.HI UR4, URZ, 0x1f, UR4 ;  /* 0x0000001fff047899 */ /* 0x000fe40008011404 */
[----:B------:R-:W-:Y:S02]  /*4aa0*/  USHF.R.S32.HI UR6, URZ, 0x1f, UR7 ;  /* 0x0000001fff067899 */ /* 0x000fe40008011407 */
[----:B------:R-:W-:-:S02]  /*4ab0*/  ULEA.HI UR4, UR4, -UR5, URZ, 0x7 ;  /* 0x8000000504047291 */ /* 0x000fc4000f8f38ff */
[----:B------:R-:W-:Y:S02]  /*4ac0*/  UISETP.GT.AND UP0, UPT, UR5, URZ, UPT ;  /* 0x000000ff0500728c */ /* 0x000fe4000bf04270 */
[----:B------:R-:W-:Y:S02]  /*4ad0*/  ULEA.HI UR6, UR6, UR7, URZ, 0x7 ;  /* 0x0000000706067291 */ /* 0x000fe4000f8f38ff */
[----:B------:R-:W-:Y:S02]  /*4ae0*/  USHF.R.S32.HI UR5, URZ, 0x7, UR4 ;  /* 0x00000007ff057899 */ /* 0x000fe40008011404 */
[----:B------:R-:W-:Y:S02]  /*4af0*/  ULEA.HI.SX32 UR4, UR6, 0x1, 0x19 ;  /* 0x0000000106047891 */ /* 0x000fe4000f8fcaff */
[----:B------:R-:W-:-:S07]  /*4b00*/  UIADD3 UR5, UPT, UPT, -UR5, URZ, URZ ;  /* 0x000000ff05057290 */ /* 0x000fce000fffe1ff */
[----:B------:R-:W-:Y:S02]  /*4b10*/  @!UP0 UMOV UR4, UR5 ;  /* 0x0000000500048c82 */ /* 0x000fe40008000000 */
[----:B------:R-:W-:Y:S01]  /*4b20*/  UISETP.GE.AND UP0, UPT, UR4, 0x1, UPT ;  /* 0x000000010400788c */ /* 0x000fe2000bf06270 */
[----:B------:R-:W-:Y:S08]  /*4b30*/  BAR.SYNC.DEFER_BLOCKING 0x5, 0x1a0 ;  /* 0x0146800000007b1d */ /* 0x000ff00000010000 */
[----:B------:R-:W-:Y:S05]  /*4b40*/  BRA.U !UP0, `(.L_x_53) ;  /* 0x0000001d08547547 */ /* 0x000fea000b800000 */
[----:B------:R-:W1:Y:S01]  /*4b50*/  S2R R109, SR_TID.X ;  /* 0x00000000006d7919 */ /* 0x000e620000002100 */
[----:B------:R-:W3:Y:S01]  /*4b60*/  LDCU UR6, c[0x0][0x38c] ;  /* 0x00007180ff0677ac */ /* 0x000ee20008000800 */
[----:B------:R-:W4:Y:S01]  /*4b70*/  S2UR UR5, SR_CgaCtaId ;  /* 0x00000000000579c3 */ /* 0x000f220000008800 */
[----:B------:R-:W-:Y:S01]  /*4b80*/  IMAD.MOV.U32 R107, RZ, RZ, 0x1 ;  /* 0x00000001ff6b7424 */ /* 0x000fe200078e00ff */
[----:B--2---:R-:W2:Y:S01]  /*4b90*/  S2R R2, SR_CTAID.X ;  /* 0x0000000000027919 */ /* 0x004ea20000002500 */
[----:B------:R-:W-:Y:S01]  /*4ba0*/  UIADD3 UR15, UPT, UPT, -UR4, URZ, URZ ;  /* 0x000000ff040f7290 */ /* 0x000fe2000fffe1ff */
[----:B------:R-:W-:Y:S01]  /*4bb0*/  IMAD.MOV.U32 R106, RZ, RZ, 0x1 ;  /* 0x00000001ff6a7424 */ /* 0x000fe200078e00ff */
[----:B------:R-:W-:Y:S01]  /*4bc0*/  UMOV UR17, 0x400 ;  /* 0x0000040000117882 */ /* 0x000fe20000000000 */
[----:B------:R-:W-:Y:S01]  /*4bd0*/  UMOV UR4, 0x400 ;  /* 0x0000040000047882 */ /* 0x000fe20000000000 */
[----:B------:R-:W-:Y:S01]  /*4be0*/  UMOV UR14, 0x1 ;  /* 0x00000001000e7882 */ /* 0x000fe20000000000 */
[----:B------:R-:W5:Y:S01]  /*4bf0*/  S2UR UR7, SR_CgaCtaId ;  /* 0x00000000000779c3 */ /* 0x000f620000008800 */
[----:B------:R-:W-:Y:S01]  /*4c00*/  UMOV UR13, URZ ;  /* 0x000000ff000d7c82 */ /* 0x000fe20008000000 */
[----:B------:R-:W-:Y:S01]  /*4c10*/  UMOV UR16, URZ ;  /* 0x000000ff00107c82 */ /* 0x000fe20008000000 */
[----:B------:R-:W1:Y:S01]  /*4c20*/  LDCU UR10, c[0x0][0x7d4] ;  /* 0x0000fa80ff0a77ac */ /* 0x000e620008000800 */
[----:B------:R-:W-:Y:S01]  /*4c30*/  UMOV UR12, URZ ;  /* 0x000000ff000c7c82 */ /* 0x000fe20008000000 */
[----:B------:R-:W-:Y:S01]  /*4c40*/  UMOV UR8, URZ ;  /* 0x000000ff00087c82 */ /* 0x000fe20008000000 */
[----:B----4-:R-:W-:Y:S01]  /*4c50*/  ULEA UR4, UR5, UR4, 0x18 ;  /* 0x0000000405047291 */ /* 0x010fe2000f8ec0ff */
[----:B-1----:R-:W-:-:S02]  /*4c60*/  SHF.R.U32.HI R124, RZ, 0x2, R109 ;  /* 0x00000002ff7c7819 */ /* 0x002fc4000001166d */
[C---:B------:R-:W-:Y:S01]  /*4c70*/  LOP3.LUT R3, R109.reuse, 0x7f, RZ, 0xc0, !PT ;  /* 0x0000007f6d037812 */ /* 0x040fe200078ec0ff */
[----:B-----5:R-:W-:Y:S01]  /*4c80*/  ULEA UR17, UR7, UR17, 0x18 ;  /* 0x0000001107117291 */ /* 0x020fe2000f8ec0ff */
[----:B------:R-:W-:Y:S01]  /*4c90*/  SHF.R.U32.HI R111, RZ, 0x3, R109 ;  /* 0x00000003ff6f7819 */ /* 0x000fe2000001166d */
[----:B------:R-:W-:Y:S02]  /*4ca0*/  IMAD R124, R109, 0x10000, R124 ;  /* 0x000100006d7c7824 */ /* 0x000fe400078e027c */
[----:B--2---:R-:W-:Y:S01]  /*4cb0*/  IMAD R2, R2, 0x80, R3 ;  /* 0x0000008002027824 */ /* 0x004fe200078e0203 */
[----:B------:R-:W-:Y:S02]  /*4cc0*/  LOP3.LUT R111, R111, 0x10, RZ, 0xc0, !PT ;  /* 0x000000106f6f7812 */ /* 0x000fe400078ec0ff */
[----:B------:R-:W-:Y:S02]  /*4cd0*/  LOP3.LUT R124, R124, 0x600020, RZ, 0xc0, !PT ;  /* 0x006000207c7c7812 */ /* 0x000fe400078ec0ff */
[----:B---3--:R-:W-:-:S02]  /*4ce0*/  IADD3 R2, PT, PT, -R2, UR6, RZ ;  /* 0x0000000602027c10 */ /* 0x008fc4000fffe1ff */
[C---:B------:R-:W-:Y:S01]  /*4cf0*/  LOP3.LUT R108, R124.reuse, 0x40, RZ, 0xfc, !PT ;  /* 0x000000407c6c7812 */ /* 0x040fe200078efcff */
[----:B------:R-:W-:Y:S01]  /*4d00*/  IMAD.IADD R111, R124, 0x1, -R111 ;  /* 0x000000017c6f7824 */ /* 0x000fe200078e0a6f */
[----:B------:R-:W-:-:S13]  /*4d10*/  ISETP.GE.AND P0, PT, R2, 0x1, PT ;  /* 0x000000010200780c */ /* 0x000fda0003f06270 */
.L_x_59:
[----:B------:R-:W-:Y:S02]  /*4d20*/  USHF.L.U32 UR6, UR12, 0x1f, URZ ;  /* 0x0000001f0c067899 */ /* 0x000fe400080006ff */
[----:B------:R-:W-:Y:S02]  /*4d30*/  ULEA UR9, UR8, UR4, 0x3 ;  /* 0x0000000408097291 */ /* 0x000fe4000f8e18ff */
[----:B------:R-:W-:Y:S02]  /*4d40*/  USHF.L.U32 UR5, UR16, 0x1f, URZ ;  /* 0x0000001f10057899 */ /* 0x000fe400080006ff */
[----:B------:R-:W-:-:S04]  /*4d50*/  MOV R3, UR6 ;  /* 0x0000000600037c02 */ /* 0x000fc80008000f00 */
[----:B------:R-:W-:Y:S01]  /*4d60*/  MOV R2, UR5 ;  /* 0x0000000500027c02 */ /* 0x000fe20008000f00 */
[----:B-1----:R-:W1:Y:S02]  /*4d70*/  SYNCS.PHASECHK.TRANS64.TRYWAIT P1, [UR9+0x30], R3 ;  /* 0x00003003ff0075a7 */ /* 0x002e640008021109 */
[----:B-1----:R-:W-:Y:S05]  /*4d80*/  @!P1 BRA `(.L_x_54) ;  /* 0x0000003800789947 */ /* 0x002fea0003800000 */
.L_x_125:
[----:B------:R-:W2:Y:S01]  /*4d90*/  SYNCS.PHASECHK.TRANS64.TRYWAIT P1, [UR4+0x60], R2 ;  /* 0x00006002ff0075a7 */ /* 0x000ea20008021104 */
[----:B------:R-:W-:Y:S01]  /*4da0*/  LOP3.LUT R110, R109, 0x80, RZ, 0xc0, !PT ;  /* 0x000000806d6e7812 */ /* 0x000fe200078ec0ff */
[----:B------:R-:W-:Y:S01]  /*4db0*/  IMAD.U32 R69, RZ, RZ, UR8 ;  /* 0x00000008ff457e24 */ /* 0x000fe2000f8e00ff */
[----:B------:R-:W-:-:S03]  /*4dc0*/  R2UR UR6, R124 ;  /* 0x000000007c0672ca */ /* 0x000fc600000e0000 */
[----:B------:R-:W-:Y:S01]  /*4dd0*/  IMAD R69, R69, 0x200, R110 ;  /* 0x0000020045457824 */ /* 0x000fe200078e026e */
[----:B--2---:R-:W-:Y:S11]  /*4de0*/  @!P1 BRA `(.L_x_55) ;  /* 0x00000038007c9947 */ /* 0x004ff60003800000 */
.L_x_127:
[----:B------:R-:W2:Y:S01]  /*4df0*/  LDS.128 R44, [R69+UR4+0x1c410] ;  /* 0x01c41004452c7984 */ /* 0x000ea20008000c00 */
[C---:B------:R-:W-:Y:S02]  /*4e00*/  R2UR UR11, R111.reuse ;  /* 0x000000006f0b72ca */ /* 0x040fe400000e0000 */
[----:B------:R-:W-:Y:S02]  /*4e10*/  ELECT P1, URZ, PT ;  /* 0x0000000000ff782f */ /* 0x000fe40003820000 */
[----:B------:R-:W-:Y:S01]  /*4e20*/  R2UR UR7, R111 ;  /* 0x000000006f0772ca */ /* 0x000fe200000e0000 */
[----:B------:R-:W3:Y:S01]  /*4e30*/  LDS.128 R8, [R69+UR4+0x1c400] ;  /* 0x01c4000445087984 */ /* 0x000ee20008000c00 */
[----:B------:R-:W-:-:S03]  /*4e40*/  LOP3.LUT P2, RZ, R109, 0x1f, RZ, 0xc0, !PT ;  /* 0x0000001f6dff7812 */ /* 0x000fc6000784c0ff */
[----:B-1----:R-:W1:Y:S01]  /*4e50*/  LDS.128 R4, [R69+UR4+0x1c430] ;  /* 0x01c4300445047984 */ /* 0x002e620008000c00 */
[----:B------:R-:W4:Y:S03]  /*4e60*/  LDTM.x32 R12, tmem[UR6] ;  /* 0x00000006000c79ee */ /* 0x000f2600082c0000 */
[----:B------:R-:W-:Y:S01]  /*4e70*/  LDS.128 R60, [R69+UR4+0x1c470] ;  /* 0x01c47004453c7984 */ /* 0x000fe20008000c00 */
[----:B------:R-:W-:-:S03]  /*4e80*/  R2UR UR6, R108 ;  /* 0x000000006c0672ca */ /* 0x000fc600000e0000 */
[----:B------:R-:W-:Y:S01]  /*4e90*/  LDS.128 R52, [R69+UR4+0x1c460] ;  /* 0x01c4600445347984 */ /* 0x000fe20008000c00 */
[----:B----4-:R-:W-:Y:S02]  /*4ea0*/  SEL R17, R17, 0xff800000, P0 ;  /* 0xff80000011117807 */ /* 0x010fe40000000000 */
[----:B------:R-:W-:Y:S02]  /*4eb0*/  SEL R16, R16, 0xff800000, P0 ;  /* 0xff80000010107807 */ /* 0x000fe40000000000 */
[----:B------:R-:W-:Y:S02]  /*4ec0*/  SEL R19, R19, 0xff800000, P0 ;  /* 0xff80000013137807 */ /* 0x000fe40000000000 */
[----:B------:R-:W-:Y:S01]  /*4ed0*/  SEL R18, R18, 0xff800000, P0 ;  /* 0xff80000012127807 */ /* 0x000fe20000000000 */
[----:B--2---:R-:W-:Y:S01]  /*4ee0*/  FFMA2 R44, R16.F32x2.HI_LO, UR10.F32, -R44.F32x2.HI_LO ;  /* 0x0000000a102c7c49 */ /* 0x004fe2000900082c */
[----:B------:R-:W-:Y:S02]  /*4ef0*/  SEL R13, R13, 0xff800000, P0 ;  /* 0xff8000000d0d7807 */ /* 0x000fe40000000000 */
[----:B------:R-:W-:Y:S01]  /*4f00*/  SEL R12, R12, 0xff800000, P0 ;  /* 0xff8000000c0c7807 */ /* 0x000fe20000000000 */
[----:B------:R-:W-:Y:S01]  /*4f10*/  FFMA2 R46, R18.F32x2.HI_LO, UR10.F32, -R46.F32x2.HI_LO ;  /* 0x0000000a122e7c49 */ /* 0x000fe2000900082e */
[----:B------:R-:W-:Y:S01]  /*4f20*/  SEL R15, R15, 0xff800000, P0 ;  /* 0xff8000000f0f7807 */ /* 0x000fe20000000000 */
[----:B------:R-:W2:Y:S01]  /*4f30*/  LDS.128 R16, [R69+UR4+0x1c420] ;  /* 0x01c4200445107984 */ /* 0x000ea20008000c00 */
[----:B------:R-:W-:Y:S01]  /*4f40*/  SEL R14, R14, 0xff800000, P0 ;  /* 0xff8000000e0e7807 */ /* 0x000fe20000000000 */
[----:B---3--:R-:W-:Y:S01]  /*4f50*/  FFMA2 R48, R12.F32x2.HI_LO, UR10.F32, -R8.F32x2.HI_LO ;  /* 0x0000000a0c307c49 */ /* 0x008fe20009000808 */
[----:B------:R-:W-:Y:S01]  /*4f60*/  SEL R25, R25, 0xff800000, P0 ;  /* 0xff80000019197807 */ /* 0x000fe20000000000 */
[----:B------:R-:W-:Y:S01]  /*4f70*/  MUFU.EX2 R44, R44 ;  /* 0x0000002c002c7308 */ /* 0x000fe20000000800 */
[----:B------:R-:W-:Y:S01]  /*4f80*/  SEL R24, R24, 0xff800000, P0 ;  /* 0xff80000018187807 */ /* 0x000fe20000000000 */
[----:B------:R-:W-:Y:S01]  /*4f90*/  FFMA2 R14, R14.F32x2.HI_LO, UR10.F32, -R10.F32x2.HI_LO ;  /* 0x0000000a0e0e7c49 */ /* 0x000fe2000900080a */
[----:B------:R-:W-:Y:S01]  /*4fa0*/  SEL R27, R27, 0xff800000, P0 ;  /* 0xff8000001b1b7807 */ /* 0x000fe20000000000 */
[----:B------:R-:W3:Y:S01]  /*4fb0*/  LDS.128 R8, [R69+UR4+0x1c450] ;  /* 0x01c4500445087984 */ /* 0x000ee20008000c00 */
[----:B------:R-:W-:Y:S01]  /*4fc0*/  SEL R26, R26, 0xff800000, P0 ;  /* 0xff8000001a1a7807 */ /* 0x000fe20000000000 */
[----:B-1----:R-:W-:Y:S01]  /*4fd0*/  FFMA2 R82, R24.F32x2.HI_LO, UR10.F32, -R4.F32x2.HI_LO ;  /* 0x0000000a18527c49 */ /* 0x002fe20009000804 */
[----:B------:R-:W-:Y:S01]  /*4fe0*/  SEL R21, R21, 0xff800000, P0 ;  /* 0xff80000015157807 */ /* 0x000fe20000000000 */
[----:B------:R-:W-:Y:S01]  /*4ff0*/  MUFU.EX2 R50, R14 ;  /* 0x0000000e00327308 */ /* 0x000fe20000000800 */
[----:B------:R-:W-:Y:S01]  /*5000*/  SEL R20, R20, 0xff800000, P0 ;  /* 0xff80000014147807 */ /* 0x000fe20000000000 */
[----:B------:R-:W-:Y:S01]  /*5010*/  FFMA2 R26, R26.F32x2.HI_LO, UR10.F32, -R6.F32x2.HI_LO ;  /* 0x0000000a1a1a7c49 */ /* 0x000fe20009000806 */
[----:B------:R-:W-:Y:S01]  /*5020*/  SEL R23, R23, 0xff800000, P0 ;  /* 0xff80000017177807 */ /* 0x000fe20000000000 */
[----:B------:R-:W1:Y:S01]  /*5030*/  LDS.128 R4, [R69+UR4+0x1c440] ;  /* 0x01c4400445047984 */ /* 0x000e620008000c00 */
[----:B------:R-:W-:-:S02]  /*5040*/  SEL R22, R22, 0xff800000, P0 ;  /* 0xff80000016167807 */ /* 0x000fc40000000000 */
[----:B------:R-:W-:Y:S01]  /*5050*/  SEL R33, R33, 0xff800000, P0 ;  /* 0xff80000021217807 */ /* 0x000fe20000000000 */
[----:B------:R-:W-:Y:S01]  /*5060*/  MUFU.EX2 R51, R15 ;  /* 0x0000000f00337308 */ /* 0x000fe20000000800 */
[----:B------:R-:W-:Y:S02]  /*5070*/  SEL R32, R32, 0xff800000, P0 ;  /* 0xff80000020207807 */ /* 0x000fe40000000000 */
[----:B------:R-:W-:Y:S02]  /*5080*/  SEL R35, R35, 0xff800000, P0 ;  /* 0xff80000023237807 */ /* 0x000fe40000000000 */
[----:B------:R-:W-:Y:S02]  /*5090*/  SEL R34, R34, 0xff800000, P0 ;  /* 0xff80000022227807 */ /* 0x000fe40000000000 */
[----:B------:R-:W-:Y:S01]  /*50a0*/  SEL R29, R29, 0xff800000, P0 ;  /* 0xff8000001d1d7807 */ /* 0x000fe20000000000 */
[----:B------:R-:W-:Y:S01]  /*50b0*/  MUFU.EX2 R84, R26 ;  /* 0x0000001a00547308 */ /* 0x000fe20000000800 */
[----:B------:R-:W-:-:S02]  /*50c0*/  SEL R28, R28, 0xff800000, P0 ;  /* 0xff8000001c1c7807 */ /* 0x000fc40000000000 */
[----:B------:R-:W-:Y:S02]  /*50d0*/  SEL R31, R31, 0xff800000, P0 ;  /* 0xff8000001f1f7807 */ /* 0x000fe40000000000 */
[----:B------:R-:W-:Y:S02]  /*50e0*/  SEL R30, R30, 0xff800000, P0 ;  /* 0xff8000001e1e7807 */ /* 0x000fe40000000000 */
[----:B------:R-:W-:Y:S01]  /*50f0*/  SEL R41, R41, 0xff800000, P0 ;  /* 0xff80000029297807 */ /* 0x000fe20000000000 */
[----:B------:R-:W-:Y:S01]  /*5100*/  MUFU.EX2 R85, R27 ;  /* 0x0000001b00557308 */ /* 0x000fe20000000800 */
[----:B------:R-:W-:Y:S02]  /*5110*/  SEL R40, R40, 0xff800000, P0 ;  /* 0xff80000028287807 */ /* 0x000fe40000000000 */
[----:B------:R-:W-:Y:S01]  /*5120*/  SEL R43, R43, 0xff800000, P0 ;  /* 0xff8000002b2b7807 */ /* 0x000fe20000000000 */
[----:B--2---:R-:W-:Y:S01]  /*5130*/  FFMA2 R16, R20.F32x2.HI_LO, UR10.F32, -R16.F32x2.HI_LO ;  /* 0x0000000a14107c49 */ /* 0x004fe20009000810 */
[----:B------:R-:W-:Y:S01]  /*5140*/  SEL R42, R42, 0xff800000, P0 ;  /* 0xff8000002a2a7807 */ /* 0x000fe20000000000 */
[----:B------:R-:W-:Y:S01]  /*5150*/  FFMA2 R18, R22.F32x2.HI_LO, UR10.F32, -R18.F32x2.HI_LO ;  /* 0x0000000a16127c49 */ /* 0x000fe20009000812 */
[----:B------:R-:W-:Y:S01]  /*5160*/  SEL R37, R37, 0xff800000, P0 ;  /* 0xff80000025257807 */ /* 0x000fe20000000000 */
[----:B------:R-:W-:Y:S01]  /*5170*/  MUFU.EX2 R86, R16 ;  /* 0x0000001000567308 */ /* 0x000fe20000000800 */
[----:B------:R-:W-:Y:S01]  /*5180*/  FFMA2 R60, R40.F32x2.HI_LO, UR10.F32, -R60.F32x2.HI_LO ;  /* 0x0000000a283c7c49 */ /* 0x000fe2000900083c */
[----:B------:R-:W-:Y:S01]  /*5190*/  SEL R36, R36, 0xff800000, P0 ;  /* 0xff80000024247807 */ /* 0x000fe20000000000 */
[----:B------:R-:W-:Y:S01]  /*51a0*/  FFMA2 R62, R42.F32x2.HI_LO, UR10.F32, -R62.F32x2.HI_LO ;  /* 0x0000000a2a3e7c49 */ /* 0x000fe2000900083e */
[----:B------:R-:W-:Y:S01]  /*51b0*/  SEL R39, R39, 0xff800000, P0 ;  /* 0xff80000027277807 */ /* 0x000fe20000000000 */
[----:B---3--:R-:W-:Y:S01]  /*51c0*/  FFMA2 R8, R32.F32x2.HI_LO, UR10.F32, -R8.F32x2.HI_LO ;  /* 0x0000000a20087c49 */ /* 0x008fe20009000808 */
[----:B------:R-:W-:Y:S01]  /*51d0*/  SEL R38, R38, 0xff800000, P0 ;  /* 0xff80000026267807 */ /* 0x000fe20000000000 */
[----:B------:R-:W-:Y:S01]  /*51e0*/  FFMA2 R10, R34.F32x2.HI_LO, UR10.F32, -R10.F32x2.HI_LO ;  /* 0x0000000a220a7c49 */ /* 0x000fe2000900080a */
[----:B------:R-:W2:Y:S01]  /*51f0*/  MUFU.EX2 R87, R17 ;  /* 0x0000001100577308 */ /* 0x000ea20000000800 */
[----:B------:R-:W-:-:S02]  /*5200*/  FFMA2 R52, R36.F32x2.HI_LO, UR10.F32, -R52.F32x2.HI_LO ;  /* 0x0000000a24347c49 */ /* 0x000fc40009000834 */
[----:B------:R-:W-:Y:S02]  /*5210*/  FFMA2 R54, R38.F32x2.HI_LO, UR10.F32, -R54.F32x2.HI_LO ;  /* 0x0000000a26367c49 */ /* 0x000fe40009000836 */
[----:B-1----:R-:W-:Y:S02]  /*5220*/  FFMA2 R94, R28.F32x2.HI_LO, UR10.F32, -R4.F32x2.HI_LO ;  /* 0x0000000a1c5e7c49 */ /* 0x002fe40009000804 */
[----:B------:R-:W-:Y:S01]  /*5230*/  FFMA2 R104, R30.F32x2.HI_LO, UR10.F32, -R6.F32x2.HI_LO ;  /* 0x0000000a1e687c49 */ /* 0x000fe20009000806 */
[----:B------:R-:W-:Y:S08]  /*5240*/  MUFU.EX2 R88, R18 ;  /* 0x0000001200587308 */ /* 0x000ff00000000800 */
[----:B------:R-:W1:Y:S08]  /*5250*/  MUFU.EX2 R89, R19 ;  /* 0x0000001300597308 */ /* 0x000e700000000800 */
[----:B------:R-:W-:Y:S08]  /*5260*/  MUFU.EX2 R92, R8 ;  /* 0x00000008005c7308 */ /* 0x000ff00000000800 */
[----:B------:R-:W-:Y:S08]  /*5270*/  MUFU.EX2 R93, R9 ;  /* 0x00000009005d7308 */ /* 0x000ff00000000800 */
[----:B------:R-:W-:Y:S08]  /*5280*/  MUFU.EX2 R102, R10 ;  /* 0x0000000a00667308 */ /* 0x000ff00000000800 */
[----:B------:R3:W-:Y:S08]  /*5290*/  MUFU.EX2 R103, R11 ;  /* 0x0000000b00677308 */ /* 0x0007f00000000800 */
[----:B------:R-:W-:Y:S08]  /*52a0*/  MUFU.EX2 R90, R52 ;  /* 0x00000034005a7308 */ /* 0x000ff00000000800 */
[----:B------:R4:W-:Y:S01]  /*52b0*/  MUFU.EX2 R91, R53 ;  /* 0x00000035005b7308 */ /* 0x0009e20000000800 */
[----:B---3--:R-:W3:Y:S01]  /*52c0*/  LDTM.x32 R4, tmem[UR6] ;  /* 0x00000006000479ee */ /* 0x008ee200082c0000 */
[----:B------:R-:W-:Y:S01]  /*52d0*/  NOP ;  /* 0x0000000000007918 */ /* 0x000fe20000000000 */
[----:B---3--:R-:W-:Y:S01]  /*52e0*/  BAR.SYNC.DEFER_BLOCKING 0x3, 0x100 ;  /* 0x00c4000000007b1d */ /* 0x008fe20000010000 */
[----:B------:R-:W-:-:S05]  /*52f0*/  USHF.L.U32 UR6, UR13, 0x1f, URZ ;  /* 0x0000001f0d067899 */ /* 0x000fca00080006ff */
[----:B------:R-:W-:Y:S08]  /*5300*/  MUFU.EX2 R98, R62 ;  /* 0x0000003e00627308 */ /* 0x000ff00000000800 */
[----:B------:R3:W-:Y:S01]  /*5310*/  MUFU.EX2 R99, R63 ;  /* 0x0000003f00637308 */ /* 0x0007e20000000800 */
[----:B------:R-:W-:-:S07]  /*5320*/  SEL R5, R5, 0xff800000, P0 ;  /* 0xff80000005057807 */ /* 0x000fce0000000000 */
[----:B------:R-:W5:Y:S01]  /*5330*/  MUFU.EX2 R45, R45 ;  /* 0x0000002d002d7308 */ /* 0x000f620000000800 */
[----:B------:R-:W1:Y:S01]  /*5340*/  LDS.128 R40, [R69+UR4+0x1c500] ;  /* 0x01c5000445287984 */ /* 0x000e620008000c00 */
[----:B------:R-:W-:Y:S02]  /*5350*/  SEL R4, R4, 0xff800000, P0 ;  /* 0xff80000004047807 */ /* 0x000fe40000000000 */
[----:B------:R-:W-:Y:S01]  /*5360*/  SEL R7, R7, 0xff800000, P0 ;  /* 0xff80000007077807 */ /* 0x000fe20000000000 */
[----:B------:R-:W4:Y:S01]  /*5370*/  LDS.128 R56, [R69+UR4+0x1c510] ;  /* 0x01c5100445387984 */ /* 0x000f220008000c00 */
[----:B------:R-:W-:Y:S02]  /*5380*/  SEL R6, R6, 0xff800000, P0 ;  /* 0xff80000006067807 */ /* 0x000fe40000000000 */
[----:B------:R-:W-:Y:S01]  /*5390*/  SEL R11, R11, 0xff800000, P0 ;  /* 0xff8000000b0b7807 */ /* 0x000fe20000000000 */
[----:B------:R-:W2:Y:S01]  /*53a0*/  LDS.128 R36, [R69+UR4+0x1c530] ;  /* 0x01c5300445247984 */ /* 0x000ea20008000c00 */
[----:B------:R-:W-:Y:S01]  /*53b0*/  SEL R10, R10, 0xff800000, P0 ;  /* 0xff8000000a0a7807 */ /* 0x000fe20000000000 */
[----:B------:R-:W-:Y:S01]  /*53c0*/  MUFU.EX2 R46, R46 ;  /* 0x0000002e002e7308 */ /* 0x000fe20000000800 */
[----:B------:R-:W-:-:S02]  /*53d0*/  SEL R3, R9, 0xff800000, P0 ;  /* 0xff80000009037807 */ /* 0x000fc40000000000 */
[----:B------:R-:W-:Y:S02]  /*53e0*/  SEL R2, R8, 0xff800000, P0 ;  /* 0xff80000008027807 */ /* 0x000fe40000000000 */
[----:B------:R-:W-:Y:S02]  /*53f0*/  SEL R25, R25, 0xff800000, P0 ;  /* 0xff80000019197807 */ /* 0x000fe40000000000 */
[----:B------:R-:W-:Y:S01]  /*5400*/  SEL R24, R24, 0xff800000, P0 ;  /* 0xff80000018187807 */ /* 0x000fe20000000000 */
[----:B------:R-:W1:Y:S01]  /*5410*/  MUFU.EX2 R47, R47 ;  /* 0x0000002f002f7308 */ /* 0x000e620000000800 */
[----:B------:R-:W-:Y:S02]  /*5420*/  SEL R27, R27, 0xff800000, P0 ;  /* 0xff8000001b1b7807 */ /* 0x000fe40000000000 */
[----:B------:R-:W-:Y:S02]  /*5430*/  SEL R26, R26, 0xff800000, P0 ;  /* 0xff8000001a1a7807 */ /* 0x000fe40000000000 */
[----:B------:R-:W-:-:S02]  /*5440*/  SEL R17, R17, 0xff800000, P0 ;  /* 0xff80000011117807 */ /* 0x000fc40000000000 */
[----:B------:R-:W-:Y:S01]  /*5450*/  SEL R16, R16, 0xff800000, P0 ;  /* 0xff80000010107807 */ /* 0x000fe20000000000 */
[----:B------:R-:W-:Y:S01]  /*5460*/  MUFU.EX2 R48, R48 ;  /* 0x0000003000307308 */ /* 0x000fe20000000800 */
[----:B------:R-:W-:Y:S02]  /*5470*/  SEL R19, R19, 0xff800000, P0 ;  /* 0xff80000013137807 */ /* 0x000fe40000000000 */
[----:B------:R-:W-:Y:S02]  /*5480*/  SEL R18, R18, 0xff800000, P0 ;  /* 0xff80000012127807 */ /* 0x000fe40000000000 */
[----:B------:R-:W-:Y:S02]  /*5490*/  SEL R13, R13, 0xff800000, P0 ;  /* 0xff8000000d0d7807 */ /* 0x000fe40000000000 */
[----:B------:R-:W-:Y:S01]  /*54a0*/  SEL R12, R12, 0xff800000, P0 ;  /* 0xff8000000c0c7807 */ /* 0x000fe20000000000 */
[----:B------:R-:W3:Y:S01]  /*54b0*/  MUFU.EX2 R49, R49 ;  /* 0x0000003100317308 */ /* 0x000ee20000000800 */
[----:B------:R-:W-:-:S02]  /*54c0*/  SEL R15, R15, 0xff800000, P0 ;  /* 0xff8000000f0f7807 */ /* 0x000fc40000000000 */
[----:B------:R-:W-:Y:S02]  /*54d0*/  SEL R14, R14, 0xff800000, P0 ;  /* 0xff8000000e0e7807 */ /* 0x000fe40000000000 */
[----:B------:R-:W-:Y:S01]  /*54e0*/  SEL R31, R31, 0xff800000, P0 ;  /* 0xff8000001f1f7807 */ /* 0x000fe20000000000 */
[----:B-1----:R-:W-:Y:S01]  /*54f0*/  FFMA2 R40, R4.F32x2.HI_LO, UR10.F32, -R40.F32x2.HI_LO ;  /* 0x0000000a04287c49 */ /* 0x002fe20009000828 */
[----:B------:R-:W-:Y:S01]  /*5500*/  SEL R30, R30, 0xff800000, P0 ;  /* 0xff8000001e1e7807 */ /* 0x000fe20000000000 */
[----:B------:R-:W-:Y:S01]  /*5510*/  FFMA2 R42, R6.F32x2.HI_LO, UR10.F32, -R42.F32x2.HI_LO ;  /* 0x0000000a062a7c49 */ /* 0x000fe2000900082a */
[----:B------:R-:W-:Y:S01]  /*5520*/  SEL R21, R21, 0xff800000, P0 ;  /* 0xff80000015157807 */ /* 0x000fe20000000000 */
[----:B------:R-:W1:Y:S01]  /*5530*/  LDS.128 R4, [R69+UR4+0x1c550] ;  /* 0x01c5500445047984 */ /* 0x000e620008000c00 */
[----:B----4-:R-:W-:Y:S01]  /*5540*/  FFMA2 R52, R10.F32x2.HI_LO, UR10.F32, -R58.F32x2.HI_LO ;  /* 0x0000000a0a347c49 */ /* 0x010fe2000900083a */
[----:B------:R-:W-:Y:S01]  /*5550*/  SEL R20, R20, 0xff800000, P0 ;  /* 0xff80000014147807 */ /* 0x000fe20000000000 */
[----:B------:R-:W-:Y:S01]  /*5560*/  FFMA2 R2, R2.F32x2.HI_LO, UR10.F32, -R56.F32x2.HI_LO ;  /* 0x0000000a02027c49 */ /* 0x000fe20009000838 */
[----:B------:R-:W3:Y:S01]  /*5570*/  LDS.128 R8, [R69+UR4+0x1c520] ;  /* 0x01c5200445087984 */ /* 0x000ee20008000c00 */
[----:B--2---:R-:W-:Y:S01]  /*5580*/  FFMA2 R36, R16.F32x2.HI_LO, UR10.F32, -R36.F32x2.HI_LO ;  /* 0x0000000a10247c49 */ /* 0x004fe20009000824 */
[----:B------:R-:W-:Y:S01]  /*5590*/  SEL R23, R23, 0xff800000, P0 ;  /* 0xff80000017177807 */ /* 0x000fe20000000000 */
[----:B------:R-:W-:Y:S01]  /*55a0*/  FFMA2 R38, R18.F32x2.HI_LO, UR10.F32, -R38.F32x2.HI_LO ;  /* 0x0000000a12267c49 */ /* 0x000fe20009000826 */
        /* <DEDUP_REMOVED lines=8> */
[----:B------:R-:W-:Y:S01]  /*5630*/  MUFU.EX2 R83, R83 ;  /* 0x0000005300537308 */ /* 0x000fe20000000800 */
[----:B------:R-:W-:-:S07]  /*5640*/  SEL R28, R28, 0xff800000, P0 ;  /* 0xff8000001c1c7807 */ /* 0x000fce0000000000 */
[----:B------:R-:W-:Y:S08]  /*5650*/  MUFU.EX2 R94, R94 ;  /* 0x0000005e005e7308 */ /* 0x000ff00000000800 */
[----:B------:R-:W4:Y:S01]  /*5660*/  MUFU.EX2 R95, R95 ;  /* 0x0000005f005f7308 */ /* 0x000f220000000800 */
[----:B-1----:R-:W-:Y:S01]  /*5670*/  FFMA2 R66, R24.F32x2.HI_LO, UR10.F32, -R4.F32x2.HI_LO ;  /* 0x0000000a18427c49 */ /* 0x002fe20009000804 */
[----:B------:R-:W-:Y:S01]  /*5680*/  F2FP.BF16.F32.PACK_AB R24, R87, R86 ;  /* 0x000000565718723e */ /* 0x000fe200000010ff */
[----:B------:R-:W-:-:S05]  /*5690*/  FFMA2 R26, R26.F32x2.HI_LO, UR10.F32, -R6.F32x2.HI_LO ;  /* 0x0000000a1a1a7c49 */ /* 0x000fca0009000806 */
[----:B------:R-:W-:Y:S01]  /*56a0*/  MUFU.EX2 R104, R104 ;  /* 0x0000006800687308 */ /* 0x000fe20000000800 */
[----:B------:R-:W1:Y:S01]  /*56b0*/  LDS.128 R4, [R69+UR4+0x1c560] ;  /* 0x01c5600445047984 */ /* 0x000e620008000c00 */
[----:B---3--:R-:W-:Y:S01]  /*56c0*/  FFMA2 R62, R12.F32x2.HI_LO, UR10.F32, -R8.F32x2.HI_LO ;  /* 0x0000000a0c3e7c49 */ /* 0x008fe20009000808 */
[----:B------:R-:W-:Y:S01]  /*56d0*/  F2FP.BF16.F32.PACK_AB R25, R89, R88 ;  /* 0x000000585919723e */ /* 0x000fe200000010ff */
[----:B------:R-:W-:Y:S02]  /*56e0*/  FFMA2 R14, R14.F32x2.HI_LO, UR10.F32, -R10.F32x2.HI_LO ;  /* 0x0000000a0e0e7c49 */ /* 0x000fe4000900080a */
[----:B------:R-:W3:Y:S01]  /*56f0*/  LDS.128 R8, [R69+UR4+0x1c570] ;  /* 0x01c5700445087984 */ /* 0x000ee20008000c00 */
[----:B--2---:R-:W-:Y:S01]  /*5700*/  FFMA2 R16, R20.F32x2.HI_LO, UR10.F32, -R16.F32x2.HI_LO ;  /* 0x0000000a14107c49 */ /* 0x004fe20009000810 */
[----:B------:R-:W2:Y:S01]  /*5710*/  MUFU.EX2 R105, R105 ;  /* 0x0000006900697308 */ /* 0x000ea20000000800 */
[----:B------:R-:W-:Y:S01]  /*5720*/  FFMA2 R18, R22.F32x2.HI_LO, UR10.F32, -R18.F32x2.HI_LO ;  /* 0x0000000a16127c49 */ /* 0x000fe20009000812 */
[----:B-----5:R-:W-:-:S02]  /*5730*/  F2FP.BF16.F32.PACK_AB R22, R45, R44 ;  /* 0x0000002c2d16723e */ /* 0x020fc400000010ff */
[----:B------:R-:W-:Y:S02]  /*5740*/  F2FP.BF16.F32.PACK_AB R23, R47, R46 ;  /* 0x0000002e2f17723e */ /* 0x000fe400000010ff */
[----:B------:R-:W-:Y:S02]  /*5750*/  F2FP.BF16.F32.PACK_AB R20, R49, R48 ;  /* 0x000000303114723e */ /* 0x000fe400000010ff */
[----:B------:R-:W-:Y:S01]  /*5760*/  MUFU.EX2 R96, R60 ;  /* 0x0000003c00607308 */ /* 0x000fe20000000800 */
[----:B------:R-:W-:-:S07]  /*5770*/  F2FP.BF16.F32.PACK_AB R21, R51, R50 ;  /* 0x000000323315723e */ /* 0x000fce00000010ff */
[----:B------:R-:W5:Y:S08]  /*5780*/  MUFU.EX2 R97, R61 ;  /* 0x0000003d00617308 */ /* 0x000f700000000800 */
[----:B------:R-:W-:Y:S08]  /*5790*/  MUFU.EX2 R100, R54 ;  /* 0x0000003600647308 */ /* 0x000ff00000000800 */
[----:B------:R-:W5:Y:S01]  /*57a0*/  MUFU.EX2 R101, R55 ;  /* 0x0000003700657308 */ /* 0x000f620000000800 */
[----:B-1----:R-:W-:Y:S01]  /*57b0*/  FFMA2 R70, R30.F32x2.HI_LO, UR10.F32, -R6.F32x2.HI_LO ;  /* 0x0000000a1e467c49 */ /* 0x002fe20009000806 */
[----:B------:R-:W-:Y:S01]  /*57c0*/  F2FP.BF16.F32.PACK_AB R30, R93, R92 ;  /* 0x0000005c5d1e723e */ /* 0x000fe200000010ff */
[----:B------:R-:W-:Y:S01]  /*57d0*/  FFMA2 R4, R28.F32x2.HI_LO, UR10.F32, -R4.F32x2.HI_LO ;  /* 0x0000000a1c047c49 */ /* 0x000fe20009000804 */
[----:B------:R-:W-:Y:S01]  /*57e0*/  F2FP.BF16.F32.PACK_AB R31, R103, R102 ;  /* 0x00000066671f723e */ /* 0x000fe200000010ff */
[----:B---3--:R-:W-:Y:S01]  /*57f0*/  FFMA2 R8, R32.F32x2.HI_LO, UR10.F32, -R8.F32x2.HI_LO ;  /* 0x0000000a20087c49 */ /* 0x008fe20009000808 */
[----:B----4-:R-:W-:Y:S01]  /*5800*/  F2FP.BF16.F32.PACK_AB R28, R95, R94 ;  /* 0x0000005e5f1c723e */ /* 0x010fe200000010ff */
[----:B------:R-:W-:Y:S01]  /*5810*/  FFMA2 R10, R34.F32x2.HI_LO, UR10.F32, -R10.F32x2.HI_LO ;  /* 0x0000000a220a7c49 */ /* 0x000fe2000900080a */
[----:B------:R-:W-:Y:S01]  /*5820*/  MUFU.EX2 R2, R2 ;  /* 0x0000000200027308 */ /* 0x000fe20000000800 */
[----:B--2---:R-:W-:-:S02]  /*5830*/  F2FP.BF16.F32.PACK_AB R29, R105, R104 ;  /* 0x00000068691d723e */ /* 0x004fc400000010ff */
[----:B-----5:R-:W-:Y:S02]  /*5840*/  F2FP.BF16.F32.PACK_AB R34, R97, R96 ;  /* 0x000000606122723e */ /* 0x020fe400000010ff */
[----:B------:R-:W-:Y:S02]  /*5850*/  F2FP.BF16.F32.PACK_AB R35, R99, R98 ;  /* 0x000000626323723e */ /* 0x000fe400000010ff */
[----:B------:R-:W-:Y:S01]  /*5860*/  F2FP.BF16.F32.PACK_AB R32, R91, R90 ;  /* 0x0000005a5b20723e */ /* 0x000fe200000010ff */
[----:B------:R-:W1:Y:S01]  /*5870*/  MUFU.EX2 R3, R3 ;  /* 0x0000000300037308 */ /* 0x000e620000000800 */
[----:B------:R-:W-:-:S07]  /*5880*/  F2FP.BF16.F32.PACK_AB R33, R101, R100 ;  /* 0x000000646521723e */ /* 0x000fce00000010ff */
[----:B------:R-:W-:Y:S08]  /*5890*/  MUFU.EX2 R52, R52 ;  /* 0x0000003400347308 */ /* 0x000ff00000000800 */
[----:B------:R-:W2:Y:S01]  /*58a0*/  MUFU.EX2 R53, R53 ;  /* 0x0000003500357308 */ /* 0x000ea20000000800 */
[----:B-1----:R-:W-:-:S07]  /*58b0*/  F2FP.BF16.F32.PACK_AB R6, R3, R2 ;  /* 0x000000020306723e */ /* 0x002fce00000010ff */
[----:B------:R-:W-:Y:S08]  /*58c0*/  MUFU.EX2 R54, R40 ;  /* 0x0000002800367308 */ /* 0x000ff00000000800 */
[----:B------:R-:W-:Y:S01]  /*58d0*/  MUFU.EX2 R55, R41 ;  /* 0x0000002900377308 */ /* 0x000fe20000000800 */
[----:B--2---:R-:W-:-:S07]  /*58e0*/  F2FP.BF16.F32.PACK_AB R7, R53, R52 ;  /* 0x000000343507723e */ /* 0x004fce00000010ff */
[----:B------:R-:W-:Y:S08]  /*58f0*/  MUFU.EX2 R56, R42 ;  /* 0x0000002a00387308 */ /* 0x000ff00000000800 */
[----:B------:R-:W-:Y:S08]  /*5900*/  MUFU.EX2 R57, R43 ;  /* 0x0000002b00397308 */ /* 0x000ff00000000800 */
[----:B------:R1:W-:Y:S08]  /*5910*/  MUFU.EX2 R58, R36 ;  /* 0x00000024003a7308 */ /* 0x0003f00000000800 */
[----:B------:R2:W-:Y:S08]  /*5920*/  MUFU.EX2 R59, R37 ;  /* 0x00000025003b7308 */ /* 0x0005f00000000800 */
[----:B------:R3:W-:Y:S01]  /*5930*/  MUFU.EX2 R60, R38 ;  /* 0x00000026003c7308 */ /* 0x0007e20000000800 */
[----:B-1----:R-:W-:-:S07]  /*5940*/  IMAD.U32 R36, RZ, RZ, UR6 ;  /* 0x00000006ff247e24 */ /* 0x002fce000f8e00ff */
[----:B------:R-:W-:Y:S01]  /*5950*/  MUFU.EX2 R61, R39 ;  /* 0x00000027003d7308 */ /* 0x000fe20000000800 */
[----:B--2---:R-:W-:-:S07]  /*5960*/  @!P2 IMAD.MOV.U32 R37, RZ, RZ, 0x1 ;  /* 0x00000001ff25a424 */ /* 0x004fce00078e00ff */
[----:B------:R-:W-:Y:S01]  /*5970*/  MUFU.EX2 R62, R62 ;  /* 0x0000003e003e7308 */ /* 0x000fe20000000800 */
[----:B---3--:R-:W-:-:S07]  /*5980*/  @P1 IMAD.MOV.U32 R38, RZ, RZ, 0x1 ;  /* 0x00000001ff261424 */ /* 0x008fce00078e00ff */
[----:B------:R-:W-:Y:S08]  /*5990*/  MUFU.EX2 R63, R63 ;  /* 0x0000003f003f7308 */ /* 0x000ff00000000800 */
[----:B------:R-:W-:Y:S08]  /*59a0*/  MUFU.EX2 R64, R14 ;  /* 0x0000000e00407308 */ /* 0x000ff00000000800 */
[----:B------:R-:W-:Y:S08]  /*59b0*/  MUFU.EX2 R65, R15 ;  /* 0x0000000f00417308 */ /* 0x000ff00000000800 */
[----:B------:R-:W-:Y:S08]  /*59c0*/  MUFU.EX2 R66, R66 ;  /* 0x0000004200427308 */ /* 0x000ff00000000800 */
[----:B------:R-:W1:Y:S08]  /*59d0*/  MUFU.EX2 R67, R67 ;  /* 0x0000004300437308 */ /* 0x000e700000000800 */
[----:B------:R2:W-:Y:S08]  /*59e0*/  MUFU.EX2 R78, R26 ;  /* 0x0000001a004e7308 */ /* 0x0005f00000000800 */
[----:B------:R3:W4:Y:S01]  /*59f0*/  MUFU.EX2 R79, R27 ;  /* 0x0000001b004f7308 */ /* 0x0007220000000800 */
[----:B-1----:R-:W-:-:S07]  /*5a00*/  F2FP.BF16.F32.PACK_AB R14, R67, R66 ;  /* 0x00000042430e723e */ /* 0x002fce00000010ff */
[----:B------:R-:W-:Y:S01]  /*5a10*/  MUFU.EX2 R72, R16 ;  /* 0x0000001000487308 */ /* 0x000fe20000000800 */
[----:B--2---:R-:W-:-:S07]  /*5a20*/  F2FP.BF16.F32.PACK_AB R26, R83, R82 ;  /* 0x00000052531a723e */ /* 0x004fce00000010ff */
[----:B------:R-:W1:Y:S01]  /*5a30*/  MUFU.EX2 R73, R17 ;  /* 0x0000001100497308 */ /* 0x000e620000000800 */
[----:B---3--:R-:W-:Y:S02]  /*5a40*/  F2FP.BF16.F32.PACK_AB R27, R85, R84 ;  /* 0x00000054551b723e */ /* 0x008fe400000010ff */
[----:B----4-:R-:W-:Y:S02]  /*5a50*/  F2FP.BF16.F32.PACK_AB R15, R79, R78 ;  /* 0x0000004e4f0f723e */ /* 0x010fe400000010ff */
[----:B------:R-:W-:Y:S03]  /*5a60*/  STTM.x16 tmem[UR11], R20 ;  /* 0x00000014000079ed */ /* 0x000fe6000824000b */
[----:B------:R-:W-:Y:S08]  /*5a70*/  MUFU.EX2 R80, R18 ;  /* 0x0000001200507308 */ /* 0x000ff00000000800 */
[----:B------:R-:W2:Y:S01]  /*5a80*/  MUFU.EX2 R81, R19 ;  /* 0x0000001300517308 */ /* 0x000ea20000000800 */
[----:B-1----:R-:W-:-:S07]  /*5a90*/  F2FP.BF16.F32.PACK_AB R12, R73, R72 ;  /* 0x00000048490c723e */ /* 0x002fce00000010ff */
[----:B------:R1:W-:Y:S08]  /*5aa0*/  MUFU.EX2 R68, R8 ;  /* 0x0000000800447308 */ /* 0x0003f00000000800 */
[----:B------:R3:W4:Y:S01]  /*5ab0*/  MUFU.EX2 R69, R9 ;  /* 0x0000000900457308 */ /* 0x0007220000000800 */
[----:B--2---:R-:W-:-:S07]  /*5ac0*/  F2FP.BF16.F32.PACK_AB R13, R81, R80 ;  /* 0x00000050510d723e */ /* 0x004fce00000010ff */
[----:B------:R2:W-:Y:S01]  /*5ad0*/  MUFU.EX2 R74, R10 ;  /* 0x0000000a004a7308 */ /* 0x0005e20000000800 */
[----:B-1----:R-:W-:-:S07]  /*5ae0*/  F2FP.BF16.F32.PACK_AB R8, R63, R62 ;  /* 0x0000003e3f08723e */ /* 0x002fce00000010ff */
[----:B------:R1:W5:Y:S01]  /*5af0*/  MUFU.EX2 R75, R11 ;  /* 0x0000000b004b7308 */ /* 0x0003620000000800 */
[----:B---3--:R-:W-:Y:S02]  /*5b00*/  F2FP.BF16.F32.PACK_AB R9, R65, R64 ;  /* 0x000000404109723e */ /* 0x008fe400000010ff */
[----:B----4-:R-:W-:-:S05]  /*5b10*/  F2FP.BF16.F32.PACK_AB R18, R69, R68 ;  /* 0x000000444512723e */ /* 0x010fca00000010ff */
[----:B------:R3:W-:Y:S01]  /*5b20*/  MUFU.EX2 R76, R4 ;  /* 0x00000004004c7308 */ /* 0x0007e20000000800 */
[----:B--2---:R-:W-:-:S07]  /*5b30*/  F2FP.BF16.F32.PACK_AB R10, R59, R58 ;  /* 0x0000003a3b0a723e */ /* 0x004fce00000010ff */
[----:B------:R2:W4:Y:S01]  /*5b40*/  MUFU.EX2 R77, R5 ;  /* 0x00000005004d7308 */ /* 0x0005220000000800 */
[----:B-1----:R-:W-:Y:S02]  /*5b50*/  F2FP.BF16.F32.PACK_AB R11, R61, R60 ;  /* 0x0000003c3d0b723e */ /* 0x002fe400000010ff */
[----:B-----5:R-:W-:-:S05]  /*5b60*/  F2FP.BF16.F32.PACK_AB R19, R75, R74 ;  /* 0x0000004a4b13723e */ /* 0x020fca00000010ff */
[----:B------:R-:W-:Y:S01]  /*5b70*/  MUFU.EX2 R70, R70 ;  /* 0x0000004600467308 */ /* 0x000fe20000000800 */
[----:B---3--:R-:W-:-:S07]  /*5b80*/  F2FP.BF16.F32.PACK_AB R4, R55, R54 ;  /* 0x000000363704723e */ /* 0x008fce00000010ff */
[----:B------:R-:W1:Y:S01]  /*5b90*/  MUFU.EX2 R71, R71 ;  /* 0x0000004700477308 */ /* 0x000e620000000800 */
[----:B--2---:R-:W-:Y:S02]  /*5ba0*/  F2FP.BF16.F32.PACK_AB R5, R57, R56 ;  /* 0x000000383905723e */ /* 0x004fe400000010ff */
[----:B----4-:R-:W-:Y:S02]  /*5bb0*/  F2FP.BF16.F32.PACK_AB R16, R77, R76 ;  /* 0x0000004c4d10723e */ /* 0x010fe400000010ff */
[----:B-1----:R-:W-:-:S04]  /*5bc0*/  F2FP.BF16.F32.PACK_AB R17, R71, R70 ;  /* 0x000000464711723e */ /* 0x002fc800000010ff */
[----:B------:R1:W-:Y:S01]  /*5bd0*/  STTM.x16 tmem[UR7+0x20], R4 ;  /* 0x00002004000079ed */ /* 0x0003e20008240007 */
[----:B------:R-:W2:Y:S01]  /*5be0*/  FENCE.VIEW.ASYNC.T ;  /* 0x00000000000073c6 */ /* 0x000ea20000000200 */
[----:B------:R3:W-:Y:S06]  /*5bf0*/  MEMBAR.ALL.CTA ;  /* 0x0000000000007992 */ /* 0x0007ec0000008000 */
[----:B---3--:R-:W2:Y:S02]  /*5c00*/  FENCE.VIEW.ASYNC.S ;  /* 0x00000000000073c6 */ /* 0x008ea40000000000 */
[----:B--2---:R-:W-:Y:S06]  /*5c10*/  BAR.SYNC.DEFER_BLOCKING 0x3, 0x100 ;  /* 0x00c4000000007b1d */ /* 0x004fec0000010000 */
[----:B------:R2:W-:Y:S01]  /*5c20*/  @P1 SYNCS.ARRIVE.TRANS64.ART0 RZ, [UR4+0x68], R38 ;  /* 0x00006826ffff19a7 */ /* 0x0005e20008500004 */
[----:B------:R-:W-:Y:S01]  /*5c30*/  UMOV UR4, UR17 ;  /* 0x0000001100047c82 */ /* 0x000fe20008000000 */
[----:B-1----:R-:W-:Y:S01]  /*5c40*/  IMAD.U32 R5, RZ, RZ, UR5 ;  /* 0x00000005ff057e24 */ /* 0x002fe2000f8e00ff */
[----:B------:R2:W-:Y:S01]  /*5c50*/  @!P2 SYNCS.ARRIVE.TRANS64.ART0 RZ, [UR9+0x40], R37 ;  /* 0x00004025ffffa9a7 */ /* 0x0005e20008500009 */
[----:B------:R-:W1:Y:S02]  /*5c60*/  SYNCS.PHASECHK.TRANS64.TRYWAIT P1, [UR4+0x50], R36 ;  /* 0x00005024ff0075a7 */ /* 0x000e640008021104 */
[----:B-12---:R-:W-:Y:S05]  /*5c70*/  @!P1 BRA `(.L_x_56) ;  /* 0x0000002800f89947 */ /* 0x006fea0003800000 */
.L_x_129:
[----:B------:R-:W2:Y:S01]  /*5c80*/  SYNCS.PHASECHK.TRANS64.TRYWAIT P1, [UR4+0x70], R5 ;  /* 0x00007005ff0075a7 */ /* 0x000ea20008021104 */
[----:B------:R-:W3:Y:S02]  /*5c90*/  S2R R109, SR_TID.X ;  /* 0x00000000006d7919 */ /* 0x000ee40000002100 */
[----:B---3--:R-:W-:-:S05]  /*5ca0*/  SHF.R.U32.HI R126, RZ, 0x2, R109 ;  /* 0x00000002ff7e7819 */ /* 0x008fca000001166d */
[----:B------:R-:W-:-:S05]  /*5cb0*/  IMAD R124, R109, 0x10000, R126 ;  /* 0x000100006d7c7824 */ /* 0x000fca00078e027e */
[----:B------:R-:W-:-:S04]  /*5cc0*/  LOP3.LUT R124, R124, 0x600020, RZ, 0xc0, !PT ;  /* 0x006000207c7c7812 */ /* 0x000fc800078ec0ff */
[----:B-1----:R-:W-:-:S04]  /*5cd0*/  LOP3.LUT R4, R124, 0xc0, RZ, 0xfc, !PT ;  /* 0x000000c07c047812 */ /* 0x002fc800078efcff */
[----:B------:R-:W-:Y:S01]  /*5ce0*/  R2UR UR6, R4 ;  /* 0x00000000040672ca */ /* 0x000fe200000e0000 */
[----:B--2---:R-:W-:-:S14]  /*5cf0*/  @!P1 BRA `(.L_x_57) ;  /* 0x0000002800f89947 */ /* 0x004fdc0003800000 */
.L_x_131:
[----:B-1----:R-:W1:Y:S01]  /*5d00*/  LDTM.x32 R4, tmem[UR6] ;  /* 0x00000006000479ee */ /* 0x002e6200082c0000 */
[----:B------:R-:W-:Y:S01]  /*5d10*/  NOP ;  /* 0x0000000000007918 */ /* 0x000fe20000000000 */
[----:B-1----:R-:W-:Y:S01]  /*5d20*/  BAR.SYNC.DEFER_BLOCKING 0x3, 0x100 ;  /* 0x00c4000000007b1d */ /* 0x002fe20000010000 */
[----:B------:R-:W-:Y:S01]  /*5d30*/  USHF.L.U32 UR5, UR14, 0x1f, URZ ;  /* 0x0000001f0e057899 */ /* 0x000fe200080006ff */
[----:B------:R-:W-:Y:S01]  /*5d40*/  IMAD.SHL.U32 R125, R109, 0x40, RZ ;  /* 0x000000406d7d7824 */ /* 0x000fe200078e00ff */
[----:B------:R-:W-:-:S04]  /*5d50*/  UIADD3 UR7, UPT, UPT, UR8, 0x1, URZ ;  /* 0x0000000108077890 */ /* 0x000fc8000fffe0ff */
[----:B------:R-:W-:Y:S01]  /*5d60*/  IMAD.U32 R111, RZ, RZ, UR5 ;  /* 0x00000005ff6f7e24 */ /* 0x000fe2000f8e00ff */
[----:B------:R-:W-:-:S04]  /*5d70*/  LOP3.LUT R125, R125, 0x1fc0, RZ, 0xc0, !PT ;  /* 0x00001fc07d7d7812 */ /* 0x000fc800078ec0ff */
[----:B------:R-:W-:Y:S01]  /*5d80*/  LOP3.LUT R126, R125, 0x20, R126, 0xf8, !PT ;  /* 0x000000207d7e7812 */ /* 0x000fe200078ef87e */
[----:B------:R-:W1:Y:S04]  /*5d90*/  LDS.128 R112, [R110+UR4+0x1c810] ;  /* 0x01c810046e707984 */ /* 0x000e680008000c00 */
[----:B------:R-:W2:Y:S04]  /*5da0*/  LDS.128 R40, [R110+UR4+0x1c800] ;  /* 0x01c800046e287984 */ /* 0x000ea80008000c00 */
[----:B------:R-:W3:Y:S04]  /*5db0*/  LDS.128 R36, [R110+UR4+0x1c830] ;  /* 0x01c830046e247984 */ /* 0x000ee80008000c00 */
[----:B------:R-:W4:Y:S04]  /*5dc0*/  LDS.128 R120, [R110+UR4+0x1c820] ;  /* 0x01c820046e787984 */ /* 0x000f280008000c00 */
[----:B------:R-:W5:Y:S01]  /*5dd0*/  LDS.128 R116, [R110+UR4+0x1c850] ;  /* 0x01c850046e747984 */ /* 0x000f620008000c00 */
[----:B-1----:R-:W-:-:S02]  /*5de0*/  FADD2 R8, R8.F32x2.HI_LO, -R112.F32x2.HI_LO ;  /* 0x800000700808724b */ /* 0x002fc40000000000 */
[----:B------:R-:W-:Y:S02]  /*5df0*/  FADD2 R10, R10.F32x2.HI_LO, -R114.F32x2.HI_LO ;  /* 0x800000720a0a724b */ /* 0x000fe40000000000 */
[----:B------:R-:W-:Y:S01]  /*5e00*/  FMUL2 R8, R44.F32x2.HI_LO, R8.F32x2.HI_LO ;  /* 0x000000082c08724a */ /* 0x000fe20000000000 */
[----:B------:R-:W1:Y:S01]  /*5e10*/  LDS.128 R112, [R110+UR4+0x1c840] ;  /* 0x01c840046e707984 */ /* 0x000e620008000c00 */
[----:B------:R-:W-:Y:S02]  /*5e20*/  FMUL2 R10, R46.F32x2.HI_LO, R10.F32x2.HI_LO ;  /* 0x0000000a2e0a724a */ /* 0x000fe40000000000 */
[----:B--2---:R-:W-:Y:S01]  /*5e30*/  FADD2 R40, R4.F32x2.HI_LO, -R40.F32x2.HI_LO ;  /* 0x800000280428724b */ /* 0x004fe20000000000 */
[----:B------:R-:W2:Y:S01]  /*5e40*/  LDS.128 R44, [R110+UR4+0x1c870] ;  /* 0x01c870046e2c7984 */ /* 0x000ea20008000c00 */
[----:B------:R-:W-:Y:S02]  /*5e50*/  FADD2 R42, R6.F32x2.HI_LO, -R42.F32x2.HI_LO ;  /* 0x8000002a062a724b */ /* 0x000fe40000000000 */
[----:B------:R-:W-:Y:S01]  /*5e60*/  FMUL2 R40, R48.F32x2.HI_LO, R40.F32x2.HI_LO ;  /* 0x000000283028724a */ /* 0x000fe20000000000 */
[----:B------:R1:W2:Y:S01]  /*5e70*/  LDS.128 R4, [R110+UR4+0x1c860] ;  /* 0x01c860046e047984 */ /* 0x0002a20008000c00 */
[----:B------:R1:W2:Y:S01]  /*5e80*/  SYNCS.PHASECHK.TRANS64.TRYWAIT P1, [UR4+0x88], R111 ;  /* 0x0000886fff0075a7 */ /* 0x0002a20008021104 */
[----:B------:R-:W-:Y:S01]  /*5e90*/  IADD3 R48, PT, PT, R126, UR4, R126 ;  /* 0x000000047e307c10 */ /* 0x000fe2000fffe07e */
[----:B---3--:R-:W-:-:S02]  /*5ea0*/  FADD2 R16, R16.F32x2.HI_LO, -R36.F32x2.HI_LO ;  /* 0x800000241010724b */ /* 0x008fc40000000000 */
[----:B------:R-:W-:Y:S01]  /*5eb0*/  FADD2 R18, R18.F32x2.HI_LO, -R38.F32x2.HI_LO ;  /* 0x800000261212724b */ /* 0x000fe20000000000 */
[C---:B------:R-:W-:Y:S01]  /*5ec0*/  IADD3 R125, PT, PT, R48.reuse, 0x18420, RZ ;  /* 0x00018420307d7810 */ /* 0x040fe20007ffe0ff */
[----:B------:R-:W-:Y:S02]  /*5ed0*/  VIADD R126, R48, 0x18430 ;  /* 0x00018430307e7836 */ /* 0x000fe40000000000 */
[----:B------:R-:W-:Y:S02]  /*5ee0*/  FMUL2 R16, R82.F32x2.HI_LO, R16.F32x2.HI_LO ;  /* 0x000000105210724a */ /* 0x000fe40000000000 */
[----:B------:R-:W-:Y:S01]  /*5ef0*/  VIADD R128, R48, 0x14420 ;  /* 0x0001442030807836 */ /* 0x000fe20000000000 */
[----:B------:R-:W-:Y:S01]  /*5f00*/  SHF.R.U32.HI R36, RZ, 0x3, R125 ;  /* 0x00000003ff247819 */ /* 0x000fe2000001167d */
[----:B------:R-:W-:Y:S01]  /*5f10*/  FMUL2 R18, R84.F32x2.HI_LO, R18.F32x2.HI_LO ;  /* 0x000000125412724a */ /* 0x000fe20000000000 */
[----:B------:R-:W-:Y:S01]  /*5f20*/  SHF.R.U32.HI R37, RZ, 0x3, R126 ;  /* 0x00000003ff257819 */ /* 0x000fe2000001167e */
[C---:B------:R-:W-:Y:S01]  /*5f30*/  VIADD R84, R48.reuse, 0x14410 ;  /* 0x0001441030547836 */ /* 0x040fe20000000000 */
[----:B------:R-:W-:Y:S01]  /*5f40*/  LOP3.LUT R125, R125, 0x70, R36, 0x78, !PT ;  /* 0x000000707d7d7812 */ /* 0x000fe200078e7824 */
[----:B------:R-:W-:Y:S01]  /*5f50*/  VIADD R36, R48, 0x18410 ;  /* 0x0001841030247836 */ /* 0x000fe20000000000 */
[----:B------:R-:W-:Y:S01]  /*5f60*/  LOP3.LUT R126, R126, 0x70, R37, 0x78, !PT ;  /* 0x000000707e7e7812 */ /* 0x000fe200078e7825 */
[C---:B------:R-:W-:Y:S01]  /*5f70*/  VIADD R37, R48.reuse, 0x18400 ;  /* 0x0001840030257836 */ /* 0x040fe20000000000 */
[----:B------:R-:W-:Y:S01]  /*5f80*/  IADD3 R127, PT, PT, R48, 0x14430, RZ ;  /* 0x00014430307f7810 */ /* 0x000fe20007ffe0ff */
[----:B----4-:R-:W-:Y:S01]  /*5f90*/  FADD2 R12, R12.F32x2.HI_LO, -R120.F32x2.HI_LO ;  /* 0x800000780c0c724b */ /* 0x010fe20000000000 */
[----:B------:R-:W-:Y:S01]  /*5fa0*/  SHF.R.U32.HI R83, RZ, 0x3, R36 ;  /* 0x00000003ff537819 */ /* 0x000fe20000011624 */
[----:B------:R-:W-:Y:S01]  /*5fb0*/  FADD2 R14, R14.F32x2.HI_LO, -R122.F32x2.HI_LO ;  /* 0x8000007a0e0e724b */ /* 0x000fe20000000000 */
[----:B------:R-:W-:Y:S01]  /*5fc0*/  SHF.R.U32.HI R82, RZ, 0x3, R37 ;  /* 0x00000003ff527819 */ /* 0x000fe20000011625 */
[----:B-----5:R-:W-:Y:S01]  /*5fd0*/  FADD2 R24, R24.F32x2.HI_LO, -R116.F32x2.HI_LO ;  /* 0x800000741818724b */ /* 0x020fe20000000000 */
[----:B------:R-:W-:Y:S01]  /*5fe0*/  IADD3 R48, PT, PT, R48, 0x14400, RZ ;  /* 0x0001440030307810 */ /* 0x000fe20007ffe0ff */
[----:B------:R-:W-:Y:S01]  /*5ff0*/  FADD2 R26, R26.F32x2.HI_LO, -R118.F32x2.HI_LO ;  /* 0x800000761a1a724b */ /* 0x000fe20000000000 */
[----:B------:R-:W-:Y:S01]  /*6000*/  LOP3.LUT R83, R36, 0x70, R83, 0x78, !PT ;  /* 0x0000007024537812 */ /* 0x000fe200078e7853 */
[----:B------:R-:W-:Y:S01]  /*6010*/  FMUL2 R42, R50.F32x2.HI_LO, R42.F32x2.HI_LO ;  /* 0x0000002a322a724a */ /* 0x000fe20000000000 */
[----:B------:R-:W-:Y:S01]  /*6020*/  LOP3.LUT R82, R37, 0x70, R82, 0x78, !PT ;  /* 0x0000007025527812 */ /* 0x000fe200078e7852 */
[----:B------:R-:W-:Y:S01]  /*6030*/  FMUL2 R86, R86.F32x2.HI_LO, R12.F32x2.HI_LO ;  /* 0x0000000c5656724a */ /* 0x000fe20000000000 */
[----:B------:R-:W-:Y:S01]  /*6040*/  SHF.R.U32.HI R36, RZ, 0x3, R127 ;  /* 0x00000003ff247819 */ /* 0x000fe2000001167f */
[----:B------:R-:W-:Y:S01]  /*6050*/  FMUL2 R88, R88.F32x2.HI_LO, R14.F32x2.HI_LO ;  /* 0x0000000e5858724a */ /* 0x000fe20000000000 */
[----:B------:R-:W-:Y:S01]  /*6060*/  SHF.R.U32.HI R37, RZ, 0x3, R128 ;  /* 0x00000003ff257819 */ /* 0x000fe20000011680 */
[----:B-1----:R-:W-:Y:S01]  /*6070*/  FADD2 R20, R20.F32x2.HI_LO, -R112.F32x2.HI_LO ;  /* 0x800000701414724b */ /* 0x002fe20000000000 */
[----:B------:R-:W-:Y:S01]  /*6080*/  SHF.R.U32.HI R85, RZ, 0x3, R48 ;  /* 0x00000003ff557819 */ /* 0x000fe20000011630 */
[----:B------:R-:W-:Y:S01]  /*6090*/  FADD2 R22, R22.F32x2.HI_LO, -R114.F32x2.HI_LO ;  /* 0x800000721616724b */ /* 0x000fe20000000000 */
[----:B------:R-:W-:Y:S01]  /*60a0*/  SHF.R.U32.HI R13, RZ, 0x3, R84 ;  /* 0x00000003ff0d7819 */ /* 0x000fe20000011654 */
[----:B--2---:R-:W-:Y:S01]  /*60b0*/  FADD2 R32, R32.F32x2.HI_LO, -R44.F32x2.HI_LO ;  /* 0x8000002c2020724b */ /* 0x004fe20000000000 */
[----:B------:R-:W-:Y:S01]  /*60c0*/  IADD3 R110, PT, PT, R110, UR4, RZ ;  /* 0x000000046e6e7c10 */ /* 0x000fe2000fffe0ff */
[----:B------:R-:W-:Y:S01]  /*60d0*/  FADD2 R34, R34.F32x2.HI_LO, -R46.F32x2.HI_LO ;  /* 0x8000002e2222724b */ /* 0x000fe20000000000 */
[----:B------:R-:W-:Y:S01]  /*60e0*/  LOP3.LUT R127, R127, 0x70, R36, 0x78, !PT ;  /* 0x000000707f7f7812 */ /* 0x000fe200078e7824 */
[----:B------:R-:W-:Y:S01]  /*60f0*/  FADD2 R28, R28.F32x2.HI_LO, -R4.F32x2.HI_LO ;  /* 0x800000041c1c724b */ /* 0x000fe20000000000 */
[----:B------:R-:W-:Y:S01]  /*6100*/  SHF.R.U32.HI R4, RZ, 0x3, R109 ;  /* 0x00000003ff047819 */ /* 0x000fe2000001166d */
[----:B------:R-:W-:Y:S01]  /*6110*/  FADD2 R30, R30.F32x2.HI_LO, -R6.F32x2.HI_LO ;  /* 0x800000061e1e724b */ /* 0x000fe20000000000 */
[----:B------:R-:W-:Y:S01]  /*6120*/  LOP3.LUT R128, R128, 0x70, R37, 0x78, !PT ;  /* 0x0000007080807812 */ /* 0x000fe200078e7825 */
[----:B------:R-:W-:Y:S01]  /*6130*/  FMUL2 R92, R92.F32x2.HI_LO, R24.F32x2.HI_LO ;  /* 0x000000185c5c724a */ /* 0x000fe20000000000 */
[----:B------:R-:W-:Y:S01]  /*6140*/  LOP3.LUT R111, R4, 0x10, RZ, 0xc0, !PT ;  /* 0x00000010046f7812 */ /* 0x000fe200078ec0ff */
[----:B------:R-:W-:Y:S01]  /*6150*/  FMUL2 R102, R102.F32x2.HI_LO, R26.F32x2.HI_LO ;  /* 0x0000001a6666724a */ /* 0x000fe20000000000 */
[----:B------:R-:W-:Y:S01]  /*6160*/  LOP3.LUT R85, R48, 0x70, R85, 0x78, !PT ;  /* 0x0000007030557812 */ /* 0x000fe200078e7855 */
[----:B------:R-:W-:Y:S01]  /*6170*/  FMUL2 R20, R94.F32x2.HI_LO, R20.F32x2.HI_LO ;  /* 0x000000145e14724a */ /* 0x000fe20000000000 */
[----:B------:R-:W-:Y:S01]  /*6180*/  F2FP.BF16.F32.PACK_AB R36, R41, R40 ;  /* 0x000000282924723e */ /* 0x000fe200000010ff */
[----:B------:R-:W-:Y:S01]  /*6190*/  FMUL2 R22, R104.F32x2.HI_LO, R22.F32x2.HI_LO ;  /* 0x000000166816724a */ /* 0x000fe20000000000 */
[----:B------:R-:W-:Y:S01]  /*61a0*/  F2FP.BF16.F32.PACK_AB R37, R43, R42 ;  /* 0x0000002a2b25723e */ /* 0x000fe200000010ff */
[----:B------:R-:W-:Y:S01]  /*61b0*/  FMUL2 R32, R96.F32x2.HI_LO, R32.F32x2.HI_LO ;  /* 0x000000206020724a */ /* 0x000fe20000000000 */
[----:B------:R-:W-:Y:S01]  /*61c0*/  LOP3.LUT R84, R84, 0x70, R13, 0x78, !PT ;  /* 0x0000007054547812 */ /* 0x000fe200078e780d */
[----:B------:R-:W-:Y:S01]  /*61d0*/  FMUL2 R34, R98.F32x2.HI_LO, R34.F32x2.HI_LO ;  /* 0x000000226222724a */ /* 0x000fe20000000000 */
[----:B------:R-:W-:Y:S01]  /*61e0*/  F2FP.BF16.F32.PACK_AB R38, R9, R8 ;  /* 0x000000080926723e */ /* 0x000fe200000010ff */
[----:B------:R-:W-:Y:S01]  /*61f0*/  FMUL2 R28, R90.F32x2.HI_LO, R28.F32x2.HI_LO ;  /* 0x0000001c5a1c724a */ /* 0x000fe20000000000 */
[----:B------:R-:W-:Y:S01]  /*6200*/  F2FP.BF16.F32.PACK_AB R39, R11, R10 ;  /* 0x0000000a0b27723e */ /* 0x000fe200000010ff */
[----:B------:R-:W-:Y:S01]  /*6210*/  FMUL2 R30, R100.F32x2.HI_LO, R30.F32x2.HI_LO ;  /* 0x0000001e641e724a */ /* 0x000fe20000000000 */
[----:B------:R-:W-:Y:S01]  /*6220*/  F2FP.BF16.F32.PACK_AB R42, R17, R16 ;  /* 0x00000010112a723e */ /* 0x000fe200000010ff */
[----:B------:R-:W-:Y:S01]  /*6230*/  IMAD.IADD R111, R124, 0x1, -R111 ;  /* 0x000000017c6f7824 */ /* 0x000fe200078e0a6f */
[----:B------:R-:W-:-:S02]  /*6240*/  F2FP.BF16.F32.PACK_AB R43, R19, R18 ;  /* 0x00000012132b723e */ /* 0x000fc400000010ff */
[----:B------:R-:W-:Y:S02]  /*6250*/  F2FP.BF16.F32.PACK_AB R40, R87, R86 ;  /* 0x000000565728723e */ /* 0x000fe400000010ff */
[----:B------:R-:W-:Y:S02]  /*6260*/  F2FP.BF16.F32.PACK_AB R41, R89, R88 ;  /* 0x000000585929723e */ /* 0x000fe400000010ff */
[----:B------:R-:W-:Y:S02]  /*6270*/  F2FP.BF16.F32.PACK_AB R46, R93, R92 ;  /* 0x0000005c5d2e723e */ /* 0x000fe400000010ff */
[----:B------:R-:W-:Y:S02]  /*6280*/  F2FP.BF16.F32.PACK_AB R47, R103, R102 ;  /* 0x00000066672f723e */ /* 0x000fe400000010ff */
[----:B------:R-:W-:Y:S02]  /*6290*/  F2FP.BF16.F32.PACK_AB R44, R21, R20 ;  /* 0x00000014152c723e */ /* 0x000fe400000010ff */
[----:B------:R-:W-:-:S02]  /*62a0*/  F2FP.BF16.F32.PACK_AB R45, R23, R22 ;  /* 0x00000016172d723e */ /* 0x000fc400000010ff */
[----:B------:R-:W-:Y:S02]  /*62b0*/  F2FP.BF16.F32.PACK_AB R50, R33, R32 ;  /* 0x000000202132723e */ /* 0x000fe400000010ff */
[----:B------:R-:W-:Y:S02]  /*62c0*/  F2FP.BF16.F32.PACK_AB R51, R35, R34 ;  /* 0x000000222333723e */ /* 0x000fe400000010ff */
[----:B------:R-:W-:Y:S02]  /*62d0*/  F2FP.BF16.F32.PACK_AB R48, R29, R28 ;  /* 0x0000001c1d30723e */ /* 0x000fe400000010ff */
[----:B------:R-:W-:Y:S02]  /*62e0*/  F2FP.BF16.F32.PACK_AB R49, R31, R30 ;  /* 0x0000001e1f31723e */ /* 0x000fe400000010ff */
[----:B------:R-:W-:Y:S01]  /*62f0*/  LOP3.LUT R4, R124, 0x100, RZ, 0xfc, !PT ;  /* 0x000001007c047812 */ /* 0x000fe200078efcff */
[----:B------:R-:W-:Y:S06]  /*6300*/  @!P1 BRA `(.L_x_58) ;  /* 0x0000002400949947 */ /* 0x000fec0003800000 */
.L_x_133:
[----:B------:R-:W-:Y:S01]  /*6310*/  R2UR UR6, R111 ;  /* 0x000000006f0672ca */ /* 0x000fe200000e0000 */
[----:B------:R-:W-:Y:S01]  /*6320*/  STS.128 [R85], R36 ;  /* 0x0000002455007388 */ /* 0x000fe20000000c00 */
[----:B------:R-:W-:Y:S02]  /*6330*/  R2UR UR5, R4 ;  /* 0x00000000040572ca */ /* 0x000fe400000e0000 */
[----:B------:R-:W-:Y:S01]  /*6340*/  ELECT P1, URZ, PT ;  /* 0x0000000000ff782f */ /* 0x000fe20003820000 */
[----:B------:R-:W-:Y:S01]  /*6350*/  STS.128 [R84], R40 ;  /* 0x0000002854007388 */ /* 0x000fe20000000c00 */
[----:B------:R-:W-:Y:S02]  /*6360*/  UISETP.NE.AND UP0, UPT, UR7, 0x2, UPT ;  /* 0x000000020700788c */ /* 0x000fe4000bf05270 */
[----:B------:R-:W-:Y:S01]  /*6370*/  UIADD3 UR15, UPT, UPT, UR15, 0x1, URZ ;  /* 0x000000010f0f7890 */ /* 0x000fe2000fffe0ff */
[----:B------:R-:W-:Y:S01]  /*6380*/  STS.128 [R128], R44 ;  /* 0x0000002c80007388 */ /* 0x000fe20000000c00 */
[----:B------:R-:W-:-:S02]  /*6390*/  USEL UR8, UR7, URZ, UP0 ;  /* 0x000000ff07087287 */ /* 0x000fc40008000000 */
[----:B------:R-:W-:Y:S01]  /*63a0*/  ULOP3.LUT UR14, UR14, 0x1, URZ, 0x3c, !UPT ;  /* 0x000000010e0e7892 */ /* 0x000fe2000f8e3cff */
[----:B------:R-:W-:Y:S01]  /*63b0*/  STTM.x16 tmem[UR6+0xc0], R36 ;  /* 0x0000c024000079ed */ /* 0x000fe20008240006 */
[----:B------:R-:W-:Y:S01]  /*63c0*/  STS.128 [R127], R48 ;  /* 0x000000307f007388 */ /* 0x000fe20000000c00 */
[----:B------:R-:W-:Y:S02]  /*63d0*/  ULOP3.LUT UR16, UR16, 0x1, URZ, 0x3c, !UPT ;  /* 0x0000000110107892 */ /* 0x000fe4000f8e3cff */
[----:B------:R-:W-:Y:S01]  /*63e0*/  ULOP3.LUT UR13, UR13, 0x1, URZ, 0x3c, !UPT ;  /* 0x000000010d0d7892 */ /* 0x000fe2000f8e3cff */
[----:B-1----:R-:W1:Y:S01]  /*63f0*/  LDTM.x32 R4, tmem[UR5] ;  /* 0x00000005000479ee */ /* 0x002e6200082c0000 */
[----:B------:R-:W-:Y:S01]  /*6400*/  NOP ;  /* 0x0000000000007918 */ /* 0x000fe20000000000 */
[----:B-1----:R-:W-:Y:S01]  /*6410*/  BAR.SYNC.DEFER_BLOCKING 0x3, 0x100 ;  /* 0x00c4000000007b1d */ /* 0x002fe20000010000 */
[----:B------:R-:W-:-:S05]  /*6420*/  R2UR UR5, R111 ;  /* 0x000000006f0572ca */ /* 0x000fca00000e0000 */
[----:B------:R-:W1:Y:S04]  /*6430*/  LDS.128 R100, [R110+0x1c900] ;  /* 0x01c900006e647984 */ /* 0x000e680000000c00 */
[----:B------:R-:W2:Y:S04]  /*6440*/  LDS.128 R112, [R110+0x1c910] ;  /* 0x01c910006e707984 */ /* 0x000ea80000000c00 */
[----:B------:R-:W3:Y:S04]  /*6450*/  LDS.128 R96, [R110+0x1c930] ;  /* 0x01c930006e607984 */ /* 0x000ee80000000c00 */
[----:B------:R-:W4:Y:S04]  /*6460*/  LDS.128 R92, [R110+0x1c920] ;  /* 0x01c920006e5c7984 */ /* 0x000f280000000c00 */
[----:B------:R-:W5:Y:S04]  /*6470*/  LDS.128 R88, [R110+0x1c950] ;  /* 0x01c950006e587984 */ /* 0x000f680000000c00 */
[----:B------:R-:W5:Y:S04]  /*6480*/  LDS.128 R84, [R110+0x1c940] ;  /* 0x01c940006e547984 */ /* 0x000f680000000c00 */
[----:B------:R-:W5:Y:S04]  /*6490*/  LDS.128 R36, [R110+0x1c970] ;  /* 0x01c970006e247984 */ /* 0x000f680000000c00 */
[----:B------:R-:W5:Y:S01]  /*64a0*/  LDS.128 R40, [R110+0x1c960] ;  /* 0x01c960006e287984 */ /* 0x000f620000000c00 */
[----:B-1----:R-:W-:-:S02]  /*64b0*/  FADD2 R4, R4.F32x2.HI_LO, -R100.F32x2.HI_LO ;  /* 0x800000640404724b */ /* 0x002fc40000000000 */
[----:B------:R-:W-:Y:S02]  /*64c0*/  FADD2 R6, R6.F32x2.HI_LO, -R102.F32x2.HI_LO ;  /* 0x800000660606724b */ /* 0x000fe40000000000 */
[----:B--2---:R-:W-:Y:S02]  /*64d0*/  FADD2 R8, R8.F32x2.HI_LO, -R112.F32x2.HI_LO ;  /* 0x800000700808724b */ /* 0x004fe40000000000 */
[----:B------:R-:W-:Y:S02]  /*64e0*/  FADD2 R10, R10.F32x2.HI_LO, -R114.F32x2.HI_LO ;  /* 0x800000720a0a724b */ /* 0x000fe40000000000 */
[----:B---3--:R-:W-:Y:S02]  /*64f0*/  FADD2 R16, R16.F32x2.HI_LO, -R96.F32x2.HI_LO ;  /* 0x800000601010724b */ /* 0x008fe40000000000 */
[----:B------:R-:W-:Y:S02]  /*6500*/  FADD2 R18, R18.F32x2.HI_LO, -R98.F32x2.HI_LO ;  /* 0x800000621212724b */ /* 0x000fe40000000000 */
[----:B----4-:R-:W-:-:S02]  /*6510*/  FADD2 R12, R12.F32x2.HI_LO, -R92.F32x2.HI_LO ;  /* 0x8000005c0c0c724b */ /* 0x010fc40000000000 */
[----:B------:R-:W-:Y:S02]  /*6520*/  FADD2 R14, R14.F32x2.HI_LO, -R94.F32x2.HI_LO ;  /* 0x8000005e0e0e724b */ /* 0x000fe40000000000 */
[----:B-----5:R-:W-:Y:S02]  /*6530*/  FADD2 R24, R24.F32x2.HI_LO, -R88.F32x2.HI_LO ;  /* 0x800000581818724b */ /* 0x020fe40000000000 */
[----:B------:R-:W-:Y:S02]  /*6540*/  FADD2 R26, R26.F32x2.HI_LO, -R90.F32x2.HI_LO ;  /* 0x8000005a1a1a724b */ /* 0x000fe40000000000 */
[----:B------:R-:W-:Y:S02]  /*6550*/  FADD2 R20, R20.F32x2.HI_LO, -R84.F32x2.HI_LO ;  /* 0x800000541414724b */ /* 0x000fe40000000000 */
[----:B------:R-:W-:Y:S02]  /*6560*/  FADD2 R22, R22.F32x2.HI_LO, -R86.F32x2.HI_LO ;  /* 0x800000561616724b */ /* 0x000fe40000000000 */
[----:B------:R-:W-:-:S02]  /*6570*/  FMUL2 R4, R54.F32x2.HI_LO, R4.F32x2.HI_LO ;  /* 0x000000043604724a */ /* 0x000fc40000000000 */
[----:B------:R-:W-:Y:S02]  /*6580*/  FADD2 R32, R32.F32x2.HI_LO, -R36.F32x2.HI_LO ;  /* 0x800000242020724b */ /* 0x000fe40000000000 */
[----:B------:R-:W-:Y:S01]  /*6590*/  FADD2 R34, R34.F32x2.HI_LO, -R38.F32x2.HI_LO ;  /* 0x800000262222724b */ /* 0x000fe20000000000 */
[----:B------:R-:W-:Y:S01]  /*65a0*/  F2FP.BF16.F32.PACK_AB R4, R5, R4 ;  /* 0x000000040504723e */ /* 0x000fe200000010ff */
[----:B------:R-:W-:Y:S02]  /*65b0*/  FADD2 R28, R28.F32x2.HI_LO, -R40.F32x2.HI_LO ;  /* 0x800000281c1c724b */ /* 0x000fe40000000000 */
[----:B------:R-:W-:Y:S02]  /*65c0*/  FADD2 R30, R30.F32x2.HI_LO, -R42.F32x2.HI_LO ;  /* 0x8000002a1e1e724b */ /* 0x000fe40000000000 */
[----:B------:R-:W-:Y:S02]  /*65d0*/  FMUL2 R2, R2.F32x2.HI_LO, R8.F32x2.HI_LO ;  /* 0x000000080202724a */ /* 0x000fe40000000000 */
[----:B------:R-:W-:-:S02]  /*65e0*/  FMUL2 R10, R52.F32x2.HI_LO, R10.F32x2.HI_LO ;  /* 0x0000000a340a724a */ /* 0x000fc40000000000 */
[----:B------:R-:W-:Y:S01]  /*65f0*/  FMUL2 R56, R56.F32x2.HI_LO, R6.F32x2.HI_LO ;  /* 0x000000063838724a */ /* 0x000fe20000000000 */
[----:B------:R-:W-:Y:S01]  /*6600*/  F2FP.BF16.F32.PACK_AB R6, R3, R2 ;  /* 0x000000020306723e */ /* 0x000fe200000010ff */
        /* <DEDUP_REMOVED lines=24> */
[----:B------:R1:W-:Y:S01]  /*6790*/  STS.128 [R82], R4 ;  /* 0x0000000452007388 */ /* 0x0003e20000000c00 */
[----:B------:R-:W-:-:S02]  /*67a0*/  F2FP.BF16.F32.PACK_AB R16, R29, R28 ;  /* 0x0000001c1d10723e */ /* 0x000fc400000010ff */
[----:B------:R-:W-:Y:S01]  /*67b0*/  F2FP.BF16.F32.PACK_AB R17, R31, R30 ;  /* 0x0000001e1f11723e */ /* 0x000fe200000010ff */
[----:B------:R1:W-:Y:S04]  /*67c0*/  STS.128 [R83], R8 ;  /* 0x0000000853007388 */ /* 0x0003e80000000c00 */
[----:B------:R1:W-:Y:S01]  /*67d0*/  STS.128 [R125], R12 ;  /* 0x0000000c7d007388 */ /* 0x0003e20000000c00 */
[----:B------:R1:W-:Y:S03]  /*67e0*/  STTM.x16 tmem[UR5+0xe0], R4 ;  /* 0x0000e004000079ed */ /* 0x0003e60008240005 */
[----:B------:R1:W-:Y:S01]  /*67f0*/  STS.128 [R126], R16 ;  /* 0x000000107e007388 */ /* 0x0003e20000000c00 */
[----:B------:R-:W-:-:S02]  /*6800*/  USEL UR5, URZ, 0x1, UP0 ;  /* 0x00000001ff057887 */ /* 0x000fc40008000000 */
[----:B------:R-:W-:Y:S01]  /*6810*/  UISETP.NE.AND UP0, UPT, UR15, URZ, UPT ;  /* 0x000000ff0f00728c */ /* 0x000fe2000bf05270 */
[----:B------:R-:W2:Y:S01]  /*6820*/  FENCE.VIEW.ASYNC.T ;  /* 0x00000000000073c6 */ /* 0x000ea20000000200 */
[----:B------:R3:W-:Y:S06]  /*6830*/  MEMBAR.ALL.CTA ;  /* 0x0000000000007992 */ /* 0x0007ec0000008000 */
[----:B---3--:R-:W2:Y:S01]  /*6840*/  FENCE.VIEW.ASYNC.S ;  /* 0x00000000000073c6 */ /* 0x008ea20000000000 */
[----:B------:R-:W-:Y:S01]  /*6850*/  ULOP3.LUT UR12, UR12, UR5, URZ, 0x3c, !UPT ;  /* 0x000000050c0c7292 */ /* 0x000fe2000f8e3cff */
[----:B--2---:R-:W-:Y:S06]  /*6860*/  BAR.SYNC.DEFER_BLOCKING 0x3, 0x100 ;  /* 0x00c4000000007b1d */ /* 0x004fec0000010000 */
[----:B------:R1:W-:Y:S01]  /*6870*/  @!P2 SYNCS.ARRIVE.TRANS64.ART0 RZ, [UR4+0x58], R107 ;  /* 0x0000586bffffa9a7 */ /* 0x0003e20008500004 */
[----:B------:R1:W-:Y:S01]  /*6880*/  @P1 SYNCS.ARRIVE.TRANS64.ART0 RZ, [UR4+0x80], R106 ;  /* 0x0000806affff19a7 */ /* 0x0003e20008500004 */
[----:B------:R-:W-:Y:S05]  /*6890*/  BRA.U UP0, `(.L_x_59) ;  /* 0xffffffe500207547 */ /* 0x000fea000b83ffff */
.L_x_53:
[----:B--2---:R-:W2:Y:S01]  /*68a0*/  S2R R2, SR_CgaCtaId ;  /* 0x0000000000027919 */ /* 0x004ea20000008800 */
[----:B------:R-:W-:Y:S01]  /*68b0*/  MOV R3, 0x400 ;  /* 0x0000040000037802 */ /* 0x000fe20000000f00 */
[----:B------:R-:W3:Y:S01]  /*68c0*/  S2UR UR10, SR_CTAID.X ;  /* 0x00000000000a79c3 */ /* 0x000ee20000002500 */
[----:B------:R-:W4:Y:S02]  /*68d0*/  S2R R40, SR_TID.X ;  /* 0x0000000000287919 */ /* 0x000f240000002100 */
[----:B--2---:R-:W-:-:S04]  /*68e0*/  LEA R2, R2, R3, 0x18 ;  /* 0x0000000302027211 */ /* 0x004fc800078ec0ff */
[----:B------:R-:W2:Y:S01]  /*68f0*/  SYNCS.PHASECHK.TRANS64.TRYWAIT P0, [R2+URZ+0x90], RZ ;  /* 0x000090ff020075a7 */ /* 0x000ea200080011ff */
[----:B----4-:R-:W-:-:S05]  /*6900*/  SHF.R.U32.HI R53, RZ, 0x2, R40 ;  /* 0x00000002ff357819 */ /* 0x010fca0000011628 */
[----:B------:R-:W-:-:S05]  /*6910*/  IMAD R38, R40, 0x10000, R53 ;  /* 0x0001000028267824 */ /* 0x000fca00078e0235 */
[----:B------:R-:W-:-:S04]  /*6920*/  LOP3.LUT R38, R38, 0x600020, RZ, 0xc0, !PT ;  /* 0x0060002026267812 */ /* 0x000fc800078ec0ff */
[----:B------:R-:W-:-:S04]  /*6930*/  LOP3.LUT R3, R38, 0x80, RZ, 0xfc, !PT ;  /* 0x0000008026037812 */ /* 0x000fc800078efcff */
[----:B------:R-:W-:Y:S01]  /*6940*/  R2UR UR4, R3 ;  /* 0x00000000030472ca */ /* 0x000fe200000e0000 */
[----:B------:R-:W-:Y:S01]  /*6950*/  IMAD.SHL.U32 R3, R40, 0x40, RZ ;  /* 0x0000004028037824 */ /* 0x000fe200078e00ff */
[----:B--23--:R-:W-:-:S13]  /*6960*/  @!P0 BRA `(.L_x_60) ;  /* 0x00000020001c8947 */ /* 0x00cfda0003800000 */
.L_x_134:
[----:B-1----:R-:W1:Y:S01]  /*6970*/  LDTM.x32 R4, tmem[UR4] ;  /* 0x00000004000479ee */ /* 0x002e6200082c0000 */
[C---:B------:R-:W-:Y:S01]  /*6980*/  LOP3.LUT R37, R3.reuse, 0x1fc0, RZ, 0xc0, !PT ;  /* 0x00001fc003257812 */ /* 0x040fe200078ec0ff */
[----:B------:R-:W-:Y:S01]  /*6990*/  NOP ;  /* 0x0000000000007918 */ /* 0x000fe20000000000 */
[----:B------:R-:W-:Y:S01]  /*69a0*/  LOP3.LUT R3, R3, 0x2000, RZ, 0xc0, !PT ;  /* 0x0000200003037812 */ /* 0x000fe200078ec0ff */
[----:B------:R-:W3:Y:S01]  /*69b0*/  S2UR UR11, SR_CTAID.Y ;  /* 0x00000000000b79c3 */ /* 0x000ee20000002600 */
[----:B------:R-:W-:Y:S01]  /*69c0*/  R2UR UR5, R0 ;  /* 0x00000000000572ca */ /* 0x000fe200000e0000 */
[----:B------:R-:W-:Y:S01]  /*69d0*/  IMAD.IADD R36, R2, 0x1, R37 ;  /* 0x0000000102247824 */ /* 0x000fe200078e0225 */
[----:B------:R-:W-:Y:S01]  /*69e0*/  LOP3.LUT R53, R53, 0x20, RZ, 0xc0, !PT ;  /* 0x0000002035357812 */ /* 0x000fe200078ec0ff */
[----:B------:R-:W-:Y:S02]  /*69f0*/  USHF.L.U32 UR10, UR10, 0x7, URZ ;  /* 0x000000070a0a7899 */ /* 0x000fe400080006ff */
[----:B------:R-:W-:-:S02]  /*6a00*/  VIADD R43, R36, 0x10400 ;  /* 0x00010400242b7836 */ /* 0x000fc40000000000 */
[C---:B------:R-:W-:Y:S01]  /*6a10*/  VIADD R41, R36.reuse, 0x10410 ;  /* 0x0001041024297836 */ /* 0x040fe20000000000 */
[----:B------:R-:W4:Y:S01]  /*6a20*/  S2UR UR12, SR_CTAID.Z ;  /* 0x00000000000c79c3 */ /* 0x000f220000002700 */
[C---:B------:R-:W-:Y:S01]  /*6a30*/  VIADD R39, R36.reuse, 0x10420 ;  /* 0x0001042024277836 */ /* 0x040fe20000000000 */
[----:B------:R-:W-:Y:S01]  /*6a40*/  SHF.R.U32.HI R48, RZ, 0x3, R43 ;  /* 0x00000003ff307819 */ /* 0x000fe2000001162b */
[----:B------:R-:W-:Y:S01]  /*6a50*/  VIADD R37, R36, 0x10430 ;  /* 0x0001043024257836 */ /* 0x000fe20000000000 */
[----:B------:R-:W-:Y:S01]  /*6a60*/  SHF.R.U32.HI R46, RZ, 0x3, R41 ;  /* 0x00000003ff2e7819 */ /* 0x000fe20000011629 */
[----:B------:R-:W-:Y:S01]  /*6a70*/  ULOP3.LUT UP0, UR6, UR5, 0x3, URZ, 0xc0, !UPT ;  /* 0x0000000305067892 */ /* 0x000fe2000f80c0ff */
[----:B------:R-:W-:Y:S02]  /*6a80*/  SHF.R.U32.HI R44, RZ, 0x3, R39 ;  /* 0x00000003ff2c7819 */ /* 0x000fe40000011627 */
[----:B------:R-:W-:Y:S02]  /*6a90*/  SHF.R.U32.HI R42, RZ, 0x3, R37 ;  /* 0x00000003ff2a7819 */ /* 0x000fe40000011625 */
[----:B------:R-:W-:-:S02]  /*6aa0*/  LOP3.LUT R48, R43, 0x30, R48, 0x78, !PT ;  /* 0x000000302b307812 */ /* 0x000fc400078e7830 */
[----:B------:R-:W-:Y:S02]  /*6ab0*/  LOP3.LUT R46, R41, 0x30, R46, 0x78, !PT ;  /* 0x00000030292e7812 */ /* 0x000fe400078e782e */
[----:B------:R-:W-:Y:S01]  /*6ac0*/  LOP3.LUT R44, R39, 0x30, R44, 0x78, !PT ;  /* 0x00000030272c7812 */ /* 0x000fe200078e782c */
[----:B------:R-:W-:Y:S01]  /*6ad0*/  IMAD.IADD R48, R48, 0x1, R3 ;  /* 0x0000000130307824 */ /* 0x000fe200078e0203 */
[----:B------:R-:W-:Y:S01]  /*6ae0*/  LOP3.LUT R42, R37, 0x30, R42, 0x78, !PT ;  /* 0x00000030252a7812 */ /* 0x000fe200078e782a */
[----:B------:R-:W-:Y:S01]  /*6af0*/  IMAD.IADD R46, R3, 0x1, R46 ;  /* 0x00000001032e7824 */ /* 0x000fe200078e022e */
[----:B-1----:R-:W-:Y:S01]  /*6b00*/  F2FP.BF16.F32.PACK_AB R11, R11, R10 ;  /* 0x0000000a0b0b723e */ /* 0x002fe200000010ff */
[----:B------:R-:W-:Y:S01]  /*6b10*/  IMAD.IADD R44, R3, 0x1, R44 ;  /* 0x00000001032c7824 */ /* 0x000fe200078e022c */
[----:B------:R-:W-:Y:S01]  /*6b20*/  F2FP.BF16.F32.PACK_AB R19, R19, R18 ;  /* 0x000000121313723e */ /* 0x000fe200000010ff */
[----:B------:R-:W-:Y:S01]  /*6b30*/  IMAD.IADD R42, R3, 0x1, R42 ;  /* 0x00000001032a7824 */ /* 0x000fe200078e022a */
[----:B------:R-:W-:Y:S01]  /*6b40*/  F2FP.BF16.F32.PACK_AB R10, R9, R8 ;  /* 0x00000008090a723e */ /* 0x000fe200000010ff */
[----:B------:R-:W-:Y:S01]  /*6b50*/  IMAD.SHL.U32 R37, R40, 0x20, RZ ;  /* 0x0000002028257824 */ /* 0x000fe200078e00ff */
[----:B------:R-:W-:-:S02]  /*6b60*/  F2FP.BF16.F32.PACK_AB R27, R27, R26 ;  /* 0x0000001a1b1b723e */ /* 0x000fc400000010ff */
[----:B------:R-:W-:Y:S02]  /*6b70*/  F2FP.BF16.F32.PACK_AB R18, R17, R16 ;  /* 0x000000101112723e */ /* 0x000fe400000010ff */
[----:B------:R-:W-:Y:S02]  /*6b80*/  F2FP.BF16.F32.PACK_AB R9, R7, R6 ;  /* 0x000000060709723e */ /* 0x000fe400000010ff */
[----:B------:R-:W-:Y:S02]  /*6b90*/  F2FP.BF16.F32.PACK_AB R8, R5, R4 ;  /* 0x000000040508723e */ /* 0x000fe400000010ff */
[----:B------:R-:W-:Y:S02]  /*6ba0*/  F2FP.BF16.F32.PACK_AB R35, R35, R34 ;  /* 0x000000222323723e */ /* 0x000fe400000010ff */
[----:B------:R-:W-:Y:S01]  /*6bb0*/  F2FP.BF16.F32.PACK_AB R26, R25, R24 ;  /* 0x00000018191a723e */ /* 0x000fe200000010ff */
[----:B------:R1:W-:Y:S01]  /*6bc0*/  STS.128 [R48], R8 ;  /* 0x0000000830007388 */ /* 0x0003e20000000c00 */
[----:B------:R-:W-:-:S02]  /*6bd0*/  F2FP.BF16.F32.PACK_AB R17, R15, R14 ;  /* 0x0000000e0f11723e */ /* 0x000fc400000010ff */
[----:B------:R-:W-:Y:S02]  /*6be0*/  F2FP.BF16.F32.PACK_AB R16, R13, R12 ;  /* 0x0000000c0d10723e */ /* 0x000fe400000010ff */
[----:B------:R-:W-:Y:S02]  /*6bf0*/  F2FP.BF16.F32.PACK_AB R34, R33, R32 ;  /* 0x000000202122723e */ /* 0x000fe400000010ff */
[----:B------:R-:W-:Y:S01]  /*6c00*/  F2FP.BF16.F32.PACK_AB R25, R23, R22 ;  /* 0x000000161719723e */ /* 0x000fe200000010ff */
[----:B------:R1:W-:Y:S01]  /*6c10*/  STS.128 [R46], R16 ;  /* 0x000000102e007388 */ /* 0x0003e20000000c00 */
[----:B------:R-:W-:Y:S02]  /*6c20*/  F2FP.BF16.F32.PACK_AB R24, R21, R20 ;  /* 0x000000141518723e */ /* 0x000fe400000010ff */
[----:B------:R-:W-:Y:S02]  /*6c30*/  F2FP.BF16.F32.PACK_AB R33, R31, R30 ;  /* 0x0000001e1f21723e */ /* 0x000fe400000010ff */
[----:B------:R-:W-:Y:S01]  /*6c40*/  F2FP.BF16.F32.PACK_AB R32, R29, R28 ;  /* 0x0000001c1d20723e */ /* 0x000fe200000010ff */
[----:B------:R1:W-:Y:S01]  /*6c50*/  STS.128 [R44], R24 ;  /* 0x000000182c007388 */ /* 0x0003e20000000c00 */
[----:B------:R-:W-:-:S02]  /*6c60*/  SHF.R.U32.HI R4, RZ, 0x7, R40 ;  /* 0x00000007ff047819 */ /* 0x000fc40000011628 */
[----:B------:R-:W-:Y:S01]  /*6c70*/  LOP3.LUT R37, R37, 0x1000, RZ, 0xc0, !PT ;  /* 0x0000100025257812 */ /* 0x000fe200078ec0ff */
[----:B------:R1:W-:Y:S01]  /*6c80*/  STS.128 [R42], R32 ;  /* 0x000000202a007388 */ /* 0x0003e20000000c00 */
[----:B------:R-:W-:Y:S01]  /*6c90*/  LOP3.LUT R4, R4, 0x1, RZ, 0xc0, !PT ;  /* 0x0000000104047812 */ /* 0x000fe200078ec0ff */
[----:B------:R5:W-:Y:S06]  /*6ca0*/  MEMBAR.ALL.CTA ;  /* 0x0000000000007992 */ /* 0x000bec0000008000 */
[----:B-----5:R-:W5:Y:S01]  /*6cb0*/  FENCE.VIEW.ASYNC.S ;  /* 0x00000000000073c6 */ /* 0x020f620000000000 */
[----:B------:R-:W-:-:S05]  /*6cc0*/  VIADD R52, R4, 0x1 ;  /* 0x0000000104347836 */ /* 0x000fca0000000000 */
[----:B-----5:R1:W-:Y:S06]  /*6cd0*/  BAR.SYNC.DEFER_BLOCKING R52, 0x80 ;  /* 0x000200340000751d */ /* 0x0203ec0000010000 */
[----:B---34-:R-:W-:Y:S05]  /*6ce0*/  BRA.U UP0, `(.L_x_61) ;  /* 0x00000001003c7547 */ /* 0x018fea000b800000 */
[----:B------:R-:W3:Y:S01]  /*6cf0*/  LDCU.64 UR4, c[0x0][0x348] ;  /* 0x00006900ff0477ac */ /* 0x000ee20008000a00 */
[----:B------:R-:W-:Y:S02]  /*6d00*/  IADD3 R4, PT, PT, R2, R37, R37 ;  /* 0x0000002502047210 */ /* 0x000fe40007ffe025 */
[----:B------:R-:W-:-:S03]  /*6d10*/  PLOP3.LUT P0, PT, PT, PT, PT, 0x80, 0x8 ;  /* 0x000000000008781c */ /* 0x000fc60003f0f070 */
[----:B------:R-:W-:Y:S01]  /*6d20*/  VIADD R4, R4, 0x10400 ;  /* 0x0001040004047836 */ /* 0x000fe20000000000 */
[----:B---3--:R-:W-:-:S04]  /*6d30*/  UIADD3 UR4, UP0, UPT, UR4, 0x340, URZ ;  /* 0x0000034004047890 */ /* 0x008fc8000ff1e0ff */
[----:B------:R-:W-:-:S12]  /*6d40*/  UIADD3.X UR5, UPT, UPT, URZ, UR5, URZ, UP0, !UPT ;  /* 0x00000005ff057290 */ /* 0x000fd800087fe4ff */
.L_x_62:
[----:B------:R-:W-:Y:S02]  /*6d50*/  PLOP3.LUT P1, PT, P1, P0, PT, 0xf2, 0x2f ;  /* 0x00000000002f781c */ /* 0x000fe40000f21e72 */
[----:B------:R-:W-:-:S08]  /*6d60*/  @P0 R2UR P1, UR9, R53 ;  /* 0x00000000350902ca */ /* 0x000fd00000020000 */
[----:B------:R-:W-:Y:S02]  /*6d70*/  PLOP3.LUT P1, PT, P1, P0, PT, 0xf2, 0x2f ;  /* 0x00000000002f781c */ /* 0x000fe40000f21e72 */
[----:B------:R-:W-:-:S08]  /*6d80*/  @P0 R2UR.OR P1, UR8, R4 ;  /* 0x00000000040802ca */ /* 0x000fd00000120000 */
[----:B------:R-:W-:Y:S02]  /*6d90*/  @P0 PLOP3.LUT P0, PT, P1, PT, PT, 0x80, 0x8 ;  /* 0x000000000008081c */ /* 0x000fe40000f0f070 */
[----:B------:R-:W-:-:S03]  /*6da0*/  PLOP3.LUT P1, PT, PT, PT, PT, 0x80, 0x8 ;  /* 0x000000000008781c */ /* 0x000fc60003f2f070 */
[----:B------:R3:W-:Y:S08]  /*6db0*/  UTMASTG.4D [UR8], [UR4], desc[URZ] ;  /* 0x0000ff08040073b5 */ /* 0x0007f00008019000 */
[----:B---3--:R-:W-:Y:S05]  /*6dc0*/  @P0 BRA.U.ANY `(.L_x_62) ;  /* 0xfffffffd00e00947 */ /* 0x008fea000393ffff */
[----:B------:R3:W-:Y:S06]  /*6dd0*/  BAR.ARV R52, 0xa0 ;  /* 0x000280340000751d */ /* 0x0007ec0000002000 */
.L_x_61:
[----:B------:R4:W-:Y:S06]  /*6de0*/  MEMBAR.ALL.CTA ;  /* 0x0000000000007992 */ /* 0x0009ec0000008000 */
[----:B----4-:R-:W4:Y:S02]  /*6df0*/  FENCE.VIEW.ASYNC.S ;  /* 0x00000000000073c6 */ /* 0x010f240000000000 */
[----:B----4-:R4:W-:Y:S01]  /*6e00*/  BAR.SYNC.DEFER_BLOCKING R52, 0xa0 ;  /* 0x000280340000751d */ /* 0x0109e20000010000 */
[----:B------:R-:W-:Y:S02]  /*6e10*/  ELECT P0, URZ, PT ;  /* 0x0000000000ff782f */ /* 0x000fe40003800000 */
[----:B------:R-:W-:-:S11]  /*6e20*/  R2UR UR4, R38 ;  /* 0x00000000260472ca */ /* 0x000fd600000e0000 */
[----:B------:R-:W-:Y:S01]  /*6e30*/  @P0 IMAD.MOV.U32 R5, RZ, RZ, 0x1 ;  /* 0x00000001ff050424 */ /* 0x000fe200078e00ff */
[----:B------:R-:W-:-:S03]  /*6e40*/  NOP ;  /* 0x0000000000007918 */ /* 0x000fc60000000000 */
[----:B------:R4:W-:Y:S01]  /*6e50*/  @P0 SYNCS.ARRIVE.TRANS64.ART0 RZ, [R2+URZ+0xa0], R5 ;  /* 0x0000a00502ff09a7 */ /* 0x0009e200085000ff */
[----:B------:R-:W5:Y:S02]  /*6e60*/  SYNCS.PHASECHK.TRANS64.TRYWAIT P0, [R2+URZ+0x98], RZ ;  /* 0x000098ff020075a7 */ /* 0x000f6400080011ff */
[----:B----45:R-:W-:Y:S05]  /*6e70*/  @!P0 BRA `(.L_x_63) ;  /* 0x0000001800ec8947 */ /* 0x030fea0003800000 */
.L_x_135:
[----:B-1----:R-:W1:Y:S01]  /*6e80*/  LDTM.x32 R4, tmem[UR4+0x140] ;  /* 0x00014004000479ee */ /* 0x002e6200082c0000 */
[----:B------:R-:W1:Y:S01]  /*6e90*/  LDCU UR4, c[0x0][0x7d0] ;  /* 0x0000fa00ff0477ac */ /* 0x000e620008000800 */
[C---:B------:R-:W-:Y:S01]  /*6ea0*/  VIADD R39, R36.reuse, 0x400 ;  /* 0x0000040024277836 */ /* 0x040fe20000000000 */
[----:B------:R-:W-:Y:S01]  /*6eb0*/  IADD3 R57, PT, PT, R37, R37, RZ ;  /* 0x0000002525397210 */ /* 0x000fe20007ffe0ff */
[C---:B------:R-:W-:Y:S01]  /*6ec0*/  VIADD R55, R36.reuse, 0x410 ;  /* 0x0000041024377836 */ /* 0x040fe20000000000 */
[----:B------:R-:W-:Y:S01]  /*6ed0*/  NOP ;  /* 0x0000000000007918 */ /* 0x000fe20000000000 */
[C---:B------:R-:W-:Y:S01]  /*6ee0*/  VIADD R56, R36.reuse, 0x420 ;  /* 0x0000042024387836 */ /* 0x040fe20000000000 */
[----:B------:R-:W-:Y:S01]  /*6ef0*/  SHF.R.U32.HI R54, RZ, 0x3, R39 ;  /* 0x00000003ff367819 */ /* 0x000fe20000011627 */
[----:B------:R-:W-:Y:S01]  /*6f00*/  VIADD R36, R36, 0x430 ;  /* 0x0000043024247836 */ /* 0x000fe20000000000 */
[----:B------:R-:W-:Y:S01]  /*6f10*/  SHF.R.U32.HI R38, RZ, 0x3, R55 ;  /* 0x00000003ff267819 */ /* 0x000fe20000011637 */
[----:B------:R-:W-:Y:S01]  /*6f20*/  UISETP.NE.AND UP0, UPT, UR6, URZ, UPT ;  /* 0x000000ff0600728c */ /* 0x000fe2000bf05270 */
[----:B------:R-:W-:-:S02]  /*6f30*/  LOP3.LUT R54, R39, 0x30, R54, 0x78, !PT ;  /* 0x0000003027367812 */ /* 0x000fc400078e7836 */
[----:B------:R-:W-:Y:S02]  /*6f40*/  SHF.R.U32.HI R39, RZ, 0x3, R56 ;  /* 0x00000003ff277819 */ /* 0x000fe40000011638 */
[----:B------:R-:W-:Y:S01]  /*6f50*/  LOP3.LUT R55, R55, 0x30, R38, 0x78, !PT ;  /* 0x0000003037377812 */ /* 0x000fe200078e7826 */
[----:B------:R-:W-:Y:S01]  /*6f60*/  IMAD.IADD R54, R54, 0x1, R57 ;  /* 0x0000000136367824 */ /* 0x000fe200078e0239 */
[----:B------:R-:W-:-:S03]  /*6f70*/  LOP3.LUT R56, R56, 0x30, R39, 0x78, !PT ;  /* 0x0000003038387812 */ /* 0x000fc600078e7827 */
[C---:B------:R-:W-:Y:S01]  /*6f80*/  IMAD.IADD R55, R57.reuse, 0x1, R55 ;  /* 0x0000000139377824 */ /* 0x040fe200078e0237 */
[----:B------:R-:W-:Y:S01]  /*6f90*/  IADD3 R56, PT, PT, R57, R56, RZ ;  /* 0x0000003839387210 */ /* 0x000fe20007ffe0ff */
[----:B-1----:R-:W-:Y:S01]  /*6fa0*/  FMUL2 R38, R18.F32x2.HI_LO, UR4.F32 ;  /* 0x0000000412267c4a */ /* 0x002fe20009000000 */
[----:B------:R-:W-:Y:S01]  /*6fb0*/  SHF.R.U32.HI R19, RZ, 0x3, R36 ;  /* 0x00000003ff137819 */ /* 0x000fe20000011624 */
[----:B------:R-:W-:Y:S02]  /*6fc0*/  FMUL2 R42, R14.F32x2.HI_LO, UR4.F32 ;  /* 0x000000040e2a7c4a */ /* 0x000fe40009000000 */
[----:B------:R-:W-:Y:S01]  /*6fd0*/  FMUL2 R44, R10.F32x2.HI_LO, UR4.F32 ;  /* 0x000000040a2c7c4a */ /* 0x000fe20009000000 */
[----:B------:R-:W-:Y:S01]  /*6fe0*/  LOP3.LUT R14, R36, 0x30, R19, 0x78, !PT ;  /* 0x00000030240e7812 */ /* 0x000fe200078e7813 */
[----:B------:R-:W-:Y:S01]  /*6ff0*/  FMUL2 R46, R8.F32x2.HI_LO, UR4.F32 ;  /* 0x00000004082e7c4a */ /* 0x000fe20009000000 */
[----:B------:R-:W-:Y:S01]  /*7000*/  F2FP.BF16.F32.PACK_AB R11, R39, R38 ;  /* 0x00000026270b723e */ /* 0x000fe200000010ff */
        /* <DEDUP_REMOVED lines=8> */
[----:B------:R-:W-:-:S02]  /*7090*/  FMUL2 R26, R26.F32x2.HI_LO, UR4.F32 ;  /* 0x000000041a1a7c4a */ /* 0x000fc40009000000 */
[----:B------:R-:W-:Y:S02]  /*70a0*/  IMAD.IADD R57, R57, 0x1, R14 ;  /* 0x0000000139397824 */ /* 0x000fe400078e020e */
        /* <DEDUP_REMOVED lines=14> */
[----:B------:R1:W-:Y:S01]  /*7190*/  STS.128 [R54], R4 ;  /* 0x0000000436007388 */ /* 0x0003e20000000c00 */
[----:B------:R-:W-:-:S02]  /*71a0*/  F2FP.BF16.F32.PACK_AB R19, R35, R34 ;  /* 0x000000222313723e */ /* 0x000fc400000010ff */
[----:B------:R-:W-:Y:S01]  /*71b0*/  F2FP.BF16.F32.PACK_AB R18, R33, R32 ;  /* 0x000000202112723e */ /* 0x000fe200000010ff */
[----:B------:R1:W-:Y:S01]  /*71c0*/  STS.128 [R55], R8 ;  /* 0x0000000837007388 */ /* 0x0003e20000000c00 */
[----:B------:R-:W-:Y:S02]  /*71d0*/  F2FP.BF16.F32.PACK_AB R17, R31, R30 ;  /* 0x0000001e1f11723e */ /* 0x000fe400000010ff */
[----:B------:R-:W-:Y:S01]  /*71e0*/  F2FP.BF16.F32.PACK_AB R16, R29, R28 ;  /* 0x0000001c1d10723e */ /* 0x000fe200000010ff */
[----:B------:R1:W-:Y:S04]  /*71f0*/  STS.128 [R56], R12 ;  /* 0x0000000c38007388 */ /* 0x0003e80000000c00 */
[----:B------:R1:W-:Y:S01]  /*7200*/  STS.128 [R57], R16 ;  /* 0x0000001039007388 */ /* 0x0003e20000000c00 */
[----:B------:R5:W-:Y:S06]  /*7210*/  MEMBAR.ALL.CTA ;  /* 0x0000000000007992 */ /* 0x000bec0000008000 */
[----:B-----5:R-:W5:Y:S02]  /*7220*/  FENCE.VIEW.ASYNC.S ;  /* 0x00000000000073c6 */ /* 0x020f640000000000 */
[----:B-----5:R1:W-:Y:S06]  /*7230*/  BAR.SYNC.DEFER_BLOCKING R52, 0x80 ;  /* 0x000200340000751d */ /* 0x0203ec0000010000 */
[----:B------:R-:W-:Y:S05]  /*7240*/  BRA.U UP0, `(.L_x_64) ;  /* 0x0000000100387547 */ /* 0x000fea000b800000 */
[----:B------:R-:W5:Y:S01]  /*7250*/  LDCU.64 UR4, c[0x0][0x348] ;  /* 0x00006900ff0477ac */ /* 0x000f620008000a00 */
[----:B------:R-:W-:Y:S02]  /*7260*/  PLOP3.LUT P0, PT, PT, PT, PT, 0x80, 0x8 ;  /* 0x000000000008781c */ /* 0x000fe40003f0f070 */
[----:B------:R-:W-:Y:S01]  /*7270*/  IADD3 R3, PT, PT, R2, 0x400, R3 ;  /* 0x0000040002037810 */ /* 0x000fe20007ffe003 */
[----:B-----5:R-:W-:-:S04]  /*7280*/  UIADD3 UR4, UP0, UPT, UR4, 0x3c0, URZ ;  /* 0x000003c004047890 */ /* 0x020fc8000ff1e0ff */
[----:B------:R-:W-:-:S12]  /*7290*/  UIADD3.X UR5, UPT, UPT, URZ, UR5, URZ, UP0, !UPT ;  /* 0x00000005ff057290 */ /* 0x000fd800087fe4ff */
.L_x_65:
[----:B------:R-:W-:Y:S02]  /*72a0*/  PLOP3.LUT P1, PT, P1, P0, PT, 0xf2, 0x2f ;  /* 0x00000000002f781c */ /* 0x000fe40000f21e72 */
[----:B------:R-:W-:-:S08]  /*72b0*/  @P0 R2UR P1, UR9, R53 ;  /* 0x00000000350902ca */ /* 0x000fd00000020000 */
[----:B------:R-:W-:Y:S02]  /*72c0*/  PLOP3.LUT P1, PT, P1, P0, PT, 0xf2, 0x2f ;  /* 0x00000000002f781c */ /* 0x000fe40000f21e72 */
[----:B------:R-:W-:-:S08]  /*72d0*/  @P0 R2UR.OR P1, UR8, R3 ;  /* 0x00000000030802ca */ /* 0x000fd00000120000 */
[----:B------:R-:W-:Y:S02]  /*72e0*/  @P0 PLOP3.LUT P0, PT, P1, PT, PT, 0x80, 0x8 ;  /* 0x000000000008081c */ /* 0x000fe40000f0f070 */
[----:B------:R-:W-:-:S03]  /*72f0*/  PLOP3.LUT P1, PT, PT, PT, PT, 0x80, 0x8 ;  /* 0x000000000008781c */ /* 0x000fc60003f2f070 */
[----:B------:R5:W-:Y:S08]  /*7300*/  UTMASTG.4D [UR8], [UR4], desc[URZ] ;  /* 0x0000ff08040073b5 */ /* 0x000bf00008019000 */
[----:B-----5:R-:W-:Y:S05]  /*7310*/  @P0 BRA.U.ANY `(.L_x_65) ;  /* 0xfffffffd00e00947 */ /* 0x020fea000393ffff */
[----:B------:R5:W-:Y:S06]  /*7320*/  BAR.ARV R52, 0xa0 ;  /* 0x000280340000751d */ /* 0x000bec0000002000 */
.L_x_64:
[----:B------:R1:W-:Y:S06]  /*7330*/  MEMBAR.ALL.CTA ;  /* 0x0000000000007992 */ /* 0x0003ec0000008000 */
[----:B-1----:R-:W1:Y:S02]  /*7340*/  FENCE.VIEW.ASYNC.S ;  /* 0x00000000000073c6 */ /* 0x002e640000000000 */
[----:B-1----:R1:W-:Y:S01]  /*7350*/  BAR.SYNC.DEFER_BLOCKING R52, 0xa0 ;  /* 0x000280340000751d */ /* 0x0023e20000010000 */
[----:B------:R-:W-:-:S13]  /*7360*/  ELECT P0, URZ, PT ;  /* 0x0000000000ff782f */ /* 0x000fda0003800000 */
[----:B------:R-:W-:Y:S01]  /*7370*/  @P0 MOV R3, 0x1 ;  /* 0x0000000100030802 */ /* 0x000fe20000000f00 */
[----:B------:R-:W-:-:S03]  /*7380*/  NOP ;  /* 0x0000000000007918 */ /* 0x000fc60000000000 */
[----:B------:R1:W-:Y:S01]  /*7390*/  @P0 SYNCS.ARRIVE.TRANS64.ART0 RZ, [R2+URZ+0xa8], R3 ;  /* 0x0000a80302ff09a7 */ /* 0x0003e200085000ff */
[----:B------:R-:W-:Y:S06]  /*73a0*/  BAR.ARV 0x5, 0x1a0 ;  /* 0x0146800000007b1d */ /* 0x000fec0000002000 */
.L_x_51:
[----:B------:R-:W-:-:S13]  /*73b0*/  R2UR UR4, R0 ;  /* 0x00000000000472ca */ /* 0x000fda00000e0000 */
[----:B------:R-:W-:-:S06]  /*73c0*/  UISETP.GT.U32.AND UP0, UPT, UR4, 0x3, UPT ;  /* 0x000000030400788c */ /* 0x000fcc000bf04070 */
[----:B------:R-:W-:-:S13]  /*73d0*/  PLOP3.LUT P0, PT, PT, PT, UP0, 0x80, 0x8 ;  /* 0x000000000008781c */ /* 0x000fda0003f0f008 */
[----:B---3--:R-:W-:Y:S05]  /*73e0*/  @P0 EXIT ;  /* 0x000000000000094d */ /* 0x008fea0003800000 */
.L_x_66:
[----:B------:R-:W-:-:S08]  /*73f0*/  NOP ;  /* 0x0000000000007918 */ /* 0x000fd00000000000 */
[----:B------:R-:W3:Y:S02]  /*7400*/  USETMAXREG.TRY_ALLOC.CTAPOOL UP0, 0x98 ;  /* 0x00000098000079c8 */ /* 0x000ee40008000600 */
[----:B---3--:R-:W-:Y:S05]  /*7410*/  BRA.U !UP0, `(.L_x_66) ;  /* 0xfffffffd08f47547 */ /* 0x008fea000b83ffff */
[----:B------:R-:W3:Y:S01]  /*7420*/  S2UR UR7, SR_CTAID.Z ;  /* 0x00000000000779c3 */ /* 0x000ee20000002700 */
[----:B------:R-:W1:Y:S01]  /*7430*/  LDCU UR9, c[0x0][0x380] ;  /* 0x00007000ff0977ac */ /* 0x000e620008000800 */
[----:B------:R-:W2:Y:S01]  /*7440*/  S2R R69, SR_TID.X ;  /* 0x0000000000457919 */ /* 0x000ea20000002100 */
[----:B------:R-:W3:Y:S05]  /*7450*/  LDCU.128 UR16, c[0x0][0x480] ;  /* 0x00009000ff1077ac */ /* 0x000eea0008000c00 */
[----:B------:R-:W4:Y:S01]  /*7460*/  S2UR UR10, SR_CTAID.Y ;  /* 0x00000000000a79c3 */ /* 0x000f220000002600 */
[----:B-1----:R-:W-:Y:S02]  /*7470*/  UIADD3 UR6, UPT, UPT, -UR9, URZ, URZ ;  /* 0x000000ff09067290 */ /* 0x002fe4000fffe1ff */
[----:B------:R-:W-:-:S02]  /*7480*/  UIADD3 UR8, UPT, UPT, UR9, -0x1, URZ ;  /* 0xffffffff09087890 */ /* 0x000fc4000fffe0ff */
[----:B------:R-:W-:Y:S02]  /*7490*/  USHF.R.S32.HI UR6, URZ, 0x1f, UR6 ;  /* 0x0000001fff067899 */ /* 0x000fe40008011406 */
[----:B---3--:R-:W-:Y:S02]  /*74a0*/  UIMAD.WIDE.U32 UR4, UR7, UR18, URZ ;  /* 0x00000012070472a5 */ /* 0x008fe4000f8e00ff */
[----:B------:R-:W-:Y:S02]  /*74b0*/  ULEA.HI UR6, UR6, -UR9, URZ, 0x7 ;  /* 0x8000000906067291 */ /* 0x000fe4000f8f38ff */
[----:B------:R-:W-:Y:S02]  /*74c0*/  UIMAD UR5, UR7, UR19, UR5 ;  /* 0x00000013070572a4 */ /* 0x000fe4000f8e0205 */
[----:B------:R-:W-:Y:S02]  /*74d0*/  USHF.R.S32.HI UR7, URZ, 0x1f, UR8 ;  /* 0x0000001fff077899 */ /* 0x000fe40008011408 */
[----:B------:R-:W-:Y:S01]  /*74e0*/  UISETP.GT.AND UP0, UPT, UR9, URZ, UPT ;  /* 0x000000ff0900728c */ /* 0x000fe2000bf04270 */
[----:B--2---:R-:W-:Y:S01]  /*74f0*/  SHF.R.U32.HI R71, RZ, 0x5, R69 ;  /* 0x00000005ff477819 */ /* 0x004fe20000011645 */
[----:B------:R-:W-:-:S02]  /*7500*/  ULEA.HI UR7, UR7, UR8, URZ, 0x7 ;  /* 0x0000000807077291 */ /* 0x000fc4000f8f38ff */
[----:B------:R-:W-:Y:S01]  /*7510*/  USHF.R.S32.HI UR6, URZ, 0x7, UR6 ;  /* 0x00000007ff067899 */ /* 0x000fe20008011406 */
[----:B------:R-:W-:Y:S01]  /*7520*/  LOP3.LUT R71, R71, 0x3, RZ, 0xc0, !PT ;  /* 0x0000000347477812 */ /* 0x000fe200078ec0ff */
[----:B------:R-:W-:Y:S02]  /*7530*/  ULEA.HI.SX32 UR7, UR7, 0x1, 0x19 ;  /* 0x0000000107077891 */ /* 0x000fe4000f8fcaff */
[----:B------:R-:W-:Y:S02]  /*7540*/  UIADD3 UR6, UPT, UPT, -UR6, URZ, URZ ;  /* 0x000000ff06067290 */ /* 0x000fe4000fffe1ff */
[----:B----4-:R-:W-:-:S04]  /*7550*/  UIMAD.WIDE.U32 UR14, UR10, UR16, UR4 ;  /* 0x000000100a0e72a5 */ /* 0x010fc8000f8e0004 */
[----:B------:R-:W-:Y:S01]  /*7560*/  UIMAD UR17, UR10, UR17, UR15 ;  /* 0x000000110a1172a4 */ /* 0x000fe2000f8e020f */
[----:B------:R-:W-:Y:S02]  /*7570*/  @!UP0 UMOV UR7, UR6 ;  /* 0x0000000600078c82 */ /* 0x000fe40008000000 */
[----:B------:R-:W-:Y:S01]  /*7580*/  UISETP.GE.AND UP0, UPT, UR7, 0x1, UPT ;  /* 0x000000010700788c */ /* 0x000fe2000bf06270 */
[----:B------:R-:W-:Y:S08]  /*7590*/  BAR.SYNC.DEFER_BLOCKING 0x5, 0x1a0 ;  /* 0x0146800000007b1d */ /* 0x000ff00000010000 */
[----:B------:R-:W-:Y:S05]  /*75a0*/  BRA.U !UP0, `(.L_x_67) ;  /* 0x00000005084c7547 */ /* 0x000fea000b800000 */
[----:B------:R-:W1:Y:S01]  /*75b0*/  S2UR UR4, SR_CgaCtaId ;  /* 0x00000000000479c3 */ /* 0x000e620000008800 */
[C---:B------:R-:W-:Y:S01]  /*75c0*/  IMAD.U32 R3, R69.reuse, 0x10000, RZ ;  /* 0x0001000045037824 */ /* 0x040fe200078e00ff */
[----:B------:R-:W-:Y:S01]  /*75d0*/  UMOV UR5, 0x400 ;  /* 0x0000040000057882 */ /* 0x000fe20000000000 */
[----:B------:R-:W-:Y:S01]  /*75e0*/  IMAD.SHL.U32 R69, R69, 0x10, RZ ;  /* 0x0000001045457824 */ /* 0x000fe200078e00ff */
[----:B------:R-:W2:Y:S01]  /*75f0*/  LDCU.64 UR18, c[0x0][0x468] ;  /* 0x00008d00ff1277ac */ /* 0x000ea20008000a00 */
[----:B------:R-:W-:Y:S01]  /*7600*/  IMAD.MOV.U32 R2, RZ, RZ, RZ ;  /* 0x000000ffff027224 */ /* 0x000fe200078e00ff */
[----:B------:R-:W-:Y:S02]  /*7610*/  LOP3.LUT R3, R3, 0x600000, RZ, 0xc0, !PT ;  /* 0x0060000003037812 */ /* 0x000fe400078ec0ff */
[----:B------:R-:W-:Y:S01]  /*7620*/  LOP3.LUT R69, R69, 0x7f0, RZ, 0xc0, !PT ;  /* 0x000007f045457812 */ /* 0x000fe200078ec0ff */
[----:B------:R-:W-:Y:S01]  /*7630*/  UIADD3 UR12, UPT, UPT, -UR7, URZ, URZ ;  /* 0x000000ff070c7290 */ /* 0x000fe2000fffe1ff */
[C---:B------:R-:W-:Y:S01]  /*7640*/  LOP3.LUT R70, R3.reuse, 0xc0, RZ, 0xfc, !PT ;  /* 0x000000c003467812 */ /* 0x040fe200078efcff */
[----:B------:R-:W-:Y:S01]  /*7650*/  UMOV UR8, URZ ;  /* 0x000000ff00087c82 */ /* 0x000fe20008000000 */
[----:B------:R-:W-:Y:S01]  /*7660*/  LOP3.LUT R3, R3, 0xe0, RZ, 0xfc, !PT ;  /* 0x000000e003037812 */ /* 0x000fe200078efcff */
[----:B------:R-:W-:Y:S01]  /*7670*/  UMOV UR9, URZ ;  /* 0x000000ff00097c82 */ /* 0x000fe20008000000 */
[----:B-1----:R-:W-:-:S04]  /*7680*/  ULEA UR4, UR4, UR5, 0x18 ;  /* 0x0000000504047291 */ /* 0x002fc8000f8ec0ff */
[----:B------:R-:W-:Y:S02]  /*7690*/  UIADD3 UR16, UPT, UPT, UR4, 0x1cc00, URZ ;  /* 0x0001cc0004107890 */ /* 0x000fe4000fffe0ff */
[----:B--2---:R-:W-:-:S10]  /*76a0*/  VIADD R68, R69, UR4 ;  /* 0x0000000445447c36 */ /* 0x004fd40008000000 */
.L_x_71:
[----:B--2---:R-:W-:Y:S02]  /*76b0*/  SHF.L.U32 R4, R2, 0x1f, RZ ;  /* 0x0000001f02047819 */ /* 0x004fe400000006ff */
[----:B------:R-:W-:Y:S02]  /*76c0*/  R2UR UR5, R70 ;  /* 0x00000000460572ca */ /* 0x000fe400000e0000 */
[----:B-1----:R-:W1:Y:S02]  /*76d0*/  SYNCS.PHASECHK.TRANS64.TRYWAIT P0, [UR4+0xb0], R4 ;  /* 0x0000b004ff0075a7 */ /* 0x002e640008001104 */
[----:B-1----:R-:W-:Y:S11]  /*76e0*/  @!P0 BRA `(.L_x_68) ;  /* 0x0000001000e48947 */ /* 0x002ff60003800000 */
.L_x_137:
[----:B-----5:R-:W-:Y:S01]  /*76f0*/  LDTM.x32 R36, tmem[UR5] ;  /* 0x00000005002479ee */ /* 0x020fe200082c0000 */
[----:B------:R-:W-:Y:S02]  /*7700*/  ELECT P0, URZ, PT ;  /* 0x0000000000ff782f */ /* 0x000fe40003800000 */
[----:B------:R-:W-:Y:S01]  /*7710*/  R2UR UR5, R3 ;  /* 0x00000000030572ca */ /* 0x000fe200000e0000 */
[----:B------:R-:W-:Y:S02]  /*7720*/  UIADD3 UR10, UPT, UPT, UR9, 0x3, URZ ;  /* 0x00000003090a7890 */ /* 0x000fe4000fffe0ff */
[----:B------:R-:W-:Y:S02]  /*7730*/  UIADD3 UR7, UP0, UPT, UR8, UR14, URZ ;  /* 0x0000000e08077290 */ /* 0x000fe4000ff1e0ff */
[----:B------:R-:W-:Y:S02]  /*7740*/  ULEA.HI UR6, UR10, UR10, URZ, 0x1 ;  /* 0x0000000a0a067291 */ /* 0x000fe4000f8f08ff */
[----:B------:R-:W-:-:S02]  /*7750*/  ULEA.HI.X.SX32 UR13, UR8, UR17, 0x1, UP0 ;  /* 0x00000011080d7291 */ /* 0x000fc400080f0eff */
[----:B------:R-:W-:Y:S02]  /*7760*/  ULOP3.LUT UR11, UR6, 0xfffffffe, URZ, 0xc0, !UPT ;  /* 0xfffffffe060b7892 */ /* 0x000fe4000f8ec0ff */
[----:B------:R-:W-:Y:S01]  /*7770*/  ULEA UR6, UP0, UR7, UR18, 0x2 ;  /* 0x0000001207067291 */ /* 0x000fe2000f8010ff */
[----:B-1----:R-:W-:Y:S01]  /*7780*/  @P0 IMAD.MOV.U32 R0, RZ, RZ, 0x1 ;  /* 0x00000001ff000424 */ /* 0x002fe200078e00ff */
[----:B------:R-:W1:Y:S01]  /*7790*/  LDTM.x32 R4, tmem[UR5] ;  /* 0x00000005000479ee */ /* 0x000e6200082c0000 */
[----:B------:R-:W-:Y:S01]  /*77a0*/  NOP ;  /* 0x0000000000007918 */ /* 0x000fe20000000000 */
[----:B-1----:R-:W-:Y:S01]  /*77b0*/  NOP ;  /* 0x0000000000007918 */ /* 0x002fe20000000000 */
[----:B------:R1:W-:Y:S01]  /*77c0*/  @P0 SYNCS.ARRIVE.TRANS64.ART0 RZ, [UR4+0xb8], R0 ;  /* 0x0000b800ffff09a7 */ /* 0x0003e20008500004 */
[----:B------:R1:W-:Y:S01]  /*77d0*/  STS.128 [R69+UR4+0x1cc00], R36 ;  /* 0x01cc002445007988 */ /* 0x0003e20008000c04 */
[----:B------:R-:W-:Y:S01]  /*77e0*/  ISETP.NE.AND P0, PT, R71, RZ, PT ;  /* 0x000000ff4700720c */ /* 0x000fe20003f05270 */
[----:B------:R-:W-:-:S02]  /*77f0*/  UIADD3 UR5, UPT, UPT, UR10, -UR11, URZ ;  /* 0x8000000b0a057290 */ /* 0x000fc4000fffe0ff */
[----:B------:R1:W-:Y:S01]  /*7800*/  STS.128 [R69+UR4+0x1d400], R40 ;  /* 0x01d4002845007988 */ /* 0x0003e20008000c04 */
[----:B------:R-:W-:-:S03]  /*7810*/  ULEA.HI.X UR7, UR7, UR19, UR13, 0x2, UP0 ;  /* 0x0000001307077291 */ /* 0x000fc600080f140d */
[----:B------:R1:W-:Y:S01]  /*7820*/  STS.128 [R69+UR4+0x1dc00], R44 ;  /* 0x01dc002c45007988 */ /* 0x0003e20008000c04 */
[----:B------:R-:W-:-:S03]  /*7830*/  IMAD.U32 R73, RZ, RZ, UR5 ;  /* 0x00000005ff497e24 */ /* 0x000fc6000f8e00ff */
[----:B------:R1:W-:Y:S01]  /*7840*/  STS.128 [R69+UR4+0x1e400], R48 ;  /* 0x01e4003045007988 */ /* 0x0003e20008000c04 */
[----:B------:R-:W-:-:S03]  /*7850*/  IMAD R73, R73, 0x4000, R68 ;  /* 0x0000400049497824 */ /* 0x000fc600078e0244 */
[----:B------:R1:W-:Y:S04]  /*7860*/  STS.128 [R69+UR4+0x1ec00], R52 ;  /* 0x01ec003445007988 */ /* 0x0003e80008000c04 */
[----:B------:R1:W-:Y:S04]  /*7870*/  STS.128 [R69+UR4+0x1f400], R56 ;  /* 0x01f4003845007988 */ /* 0x0003e80008000c04 */
[----:B------:R1:W-:Y:S04]  /*7880*/  STS.128 [R69+UR4+0x1fc00], R60 ;  /* 0x01fc003c45007988 */ /* 0x0003e80008000c04 */
[----:B------:R1:W-:Y:S01]  /*7890*/  STS.128 [R69+UR4+0x20400], R64 ;  /* 0x0204004045007988 */ /* 0x0003e20008000c04 */
[----:B------:R2:W-:Y:S06]  /*78a0*/  MEMBAR.ALL.CTA ;  /* 0x0000000000007992 */ /* 0x0005ec0000008000 */
[----:B--2---:R-:W2:Y:S02]  /*78b0*/  FENCE.VIEW.ASYNC.S ;  /* 0x00000000000073c6 */ /* 0x004ea40000000000 */
[----:B--2---:R-:W-:Y:S06]  /*78c0*/  BAR.SYNC.DEFER_BLOCKING 0x4, 0x80 ;  /* 0x0102000000007b1d */ /* 0x004fec0000010000 */
[----:B------:R-:W-:Y:S05]  /*78d0*/  @P0 BRA `(.L_x_69) ;  /* 0x0000000000100947 */ /* 0x000fea0003800000 */
[----:B------:R-:W-:Y:S02]  /*78e0*/  UMOV UR10, 0x400 ;  /* 0x00000400000a7882 */ /* 0x000fe40000000000 */
[----:B------:R2:W-:Y:S01]  /*78f0*/  UBLKRED.G.S.ADD.F32.RN [UR6], [UR16], UR10 ;  /* 0x00000006100073bb */ /* 0x0005e200080a040a */
[----:B------:R0:W-:Y:S01]  /*7900*/  UTMACMDFLUSH ;  /* 0x00000000000079b7 */ /* 0x0001e20000000000 */
[----:B--2---:R-:W-:-:S04]  /*7910*/  DEPBAR.LE SB0, 0x1 ;  /* 0x000080400000791a */ /* 0x004fc80000000000 */
.L_x_69:
[----:B------:R-:W-:Y:S01]  /*7920*/  BAR.SYNC.DEFER_BLOCKING 0x4, 0x80 ;  /* 0x0102000000007b1d */ /* 0x000fe20000010000 */
[----:B------:R-:W-:-:S04]  /*7930*/  UIADD3 UR12, UPT, UPT, UR12, 0x1, URZ ;  /* 0x000000010c0c7890 */ /* 0x000fc8000fffe0ff */
[----:B------:R-:W-:Y:S01]  /*7940*/  UISETP.NE.AND UP0, UPT, UR12, URZ, UPT ;  /* 0x000000ff0c00728c */ /* 0x000fe2000bf05270 */
[----:B------:R2:W-:Y:S04]  /*7950*/  STS.128 [R73+0x1cc00], R4 ;  /* 0x01cc000449007388 */ /* 0x0005e80000000c00 */
[----:B------:R2:W-:Y:S04]  /*7960*/  STS.128 [R73+0x1d400], R8 ;  /* 0x01d4000849007388 */ /* 0x0005e80000000c00 */
[----:B------:R2:W-:Y:S04]  /*7970*/  STS.128 [R73+0x1dc00], R12 ;  /* 0x01dc000c49007388 */ /* 0x0005e80000000c00 */
[----:B------:R2:W-:Y:S04]  /*7980*/  STS.128 [R73+0x1e400], R16 ;  /* 0x01e4001049007388 */ /* 0x0005e80000000c00 */
[----:B------:R2:W-:Y:S04]  /*7990*/  STS.128 [R73+0x1ec00], R20 ;  /* 0x01ec001449007388 */ /* 0x0005e80000000c00 */
[----:B------:R2:W-:Y:S04]  /*79a0*/  STS.128 [R73+0x1f400], R24 ;  /* 0x01f4001849007388 */ /* 0x0005e80000000c00 */
[----:B------:R2:W-:Y:S04]  /*79b0*/  STS.128 [R73+0x1fc00], R28 ;  /* 0x01fc001c49007388 */ /* 0x0005e80000000c00 */
[----:B------:R2:W-:Y:S01]  /*79c0*/  STS.128 [R73+0x20400], R32 ;  /* 0x0204002049007388 */ /* 0x0005e20000000c00 */
[----:B------:R3:W-:Y:S06]  /*79d0*/  MEMBAR.ALL.CTA ;  /* 0x0000000000007992 */ /* 0x0007ec0000008000 */
[----:B---3--:R-:W3:Y:S02]  /*79e0*/  FENCE.VIEW.ASYNC.S ;  /* 0x00000000000073c6 */ /* 0x008ee40000000000 */
[----:B---3--:R-:W-:Y:S06]  /*79f0*/  BAR.SYNC.DEFER_BLOCKING 0x4, 0x80 ;  /* 0x0102000000007b1d */ /* 0x008fec0000010000 */
[----:B------:R-:W-:Y:S05]  /*7a00*/  @P0 BRA `(.L_x_70) ;  /* 0x0000000000200947 */ /* 0x000fea0003800000 */
[----:B------:R-:W-:Y:S02]  /*7a10*/  ULEA UR5, UR5, UR4, 0xe ;  /* 0x0000000405057291 */ /* 0x000fe4000f8e70ff */
[----:B------:R-:W-:Y:S02]  /*7a20*/  UIADD3 UR6, UP1, UPT, UR6, 0x4000, URZ ;  /* 0x0000400006067890 */ /* 0x000fe4000ff3e0ff */
[----:B------:R-:W-:Y:S02]  /*7a30*/  UIADD3 UR5, UPT, UPT, UR5, 0x1cc00, URZ ;  /* 0x0001cc0005057890 */ /* 0x000fe4000fffe0ff */
[----:B------:R-:W-:Y:S01]  /*7a40*/  UIADD3.X UR7, UPT, UPT, URZ, UR7, URZ, UP1, !UPT ;  /* 0x00000007ff077290 */ /* 0x000fe20008ffe4ff */
[----:B------:R-:W-:-:S08]  /*7a50*/  UMOV UR10, 0x400 ;  /* 0x00000400000a7882 */ /* 0x000fd00000000000 */
[----:B------:R3:W-:Y:S01]  /*7a60*/  UBLKRED.G.S.ADD.F32.RN [UR6], [UR5], UR10 ;  /* 0x00000006050073bb */ /* 0x0007e200080a040a */
[----:B------:R0:W-:Y:S01]  /*7a70*/  UTMACMDFLUSH ;  /* 0x00000000000079b7 */ /* 0x0001e20000000000 */
[----:B---3--:R-:W-:-:S04]  /*7a80*/  DEPBAR.LE SB0, 0x1 ;  /* 0x000080400000791a */ /* 0x008fc80000000000 */
.L_x_70:
[----:B------:R-:W-:Y:S01]  /*7a90*/  BAR.SYNC.DEFER_BLOCKING 0x4, 0x80 ;  /* 0x0102000000007b1d */ /* 0x000fe20000010000 */
[----:B------:R-:W-:Y:S01]  /*7aa0*/  LOP3.LUT R2, R2, 0x1, RZ, 0x3c, !PT ;  /* 0x0000000102027812 */ /* 0x000fe200078e3cff */
[----:B------:R-:W-:Y:S02]  /*7ab0*/  UIADD3 UR9, UPT, UPT, UR9, 0x2, URZ ;  /* 0x0000000209097890 */ /* 0x000fe4000fffe0ff */
[----:B------:R-:W-:Y:S02]  /*7ac0*/  UIADD3 UR8, UPT, UPT, UR8, 0x2000, URZ ;  /* 0x0000200008087890 */ /* 0x000fe4000fffe0ff */
[----:B------:R-:W-:Y:S10]  /*7ad0*/  BRA.U UP0, `(.L_x_71) ;  /* 0xfffffff900f47547 */ /* 0x000ff4000b83ffff */
.L_x_67:
[----:B------:R-:W-:-:S13]  /*7ae0*/  ISETP.NE.AND P0, PT, R71, RZ, PT ;  /* 0x000000ff4700720c */ /* 0x000fda0003f05270 */
[----:B------:R-:W-:Y:S05]  /*7af0*/  @P0 BRA `(.L_x_72) ;  /* 0x0000000000040947 */ /* 0x000fea0003800000 */
[----:B------:R-:W-:-:S04]  /*7b00*/  DEPBAR.LE SB0, 0x0 ;  /* 0x000080000000791a */ /* 0x000fc80000000000 */
.L_x_72:
[----:B------:R-:W-:Y:S06]  /*7b10*/  BAR.SYNC.DEFER_BLOCKING 0x4, 0x80 ;  /* 0x0102000000007b1d */ /* 0x000fec0000010000 */
[----:B------:R-:W-:-:S04]  /*7b20*/  DEPBAR.LE SB0, 0x0 ;  /* 0x000080000000791a */ /* 0x000fc80000000000 */
[----:B------:R-:W-:Y:S06]  /*7b30*/  BAR.ARV 0x5, 0x1a0 ;  /* 0x0146800000007b1d */ /* 0x000fec0000002000 */
[----:B------:R-:W-:Y:S05]  /*7b40*/  EXIT ;  /* 0x000000000000794d */ /* 0x000fea0003800000 */
.L_x_14:
[----:B------:R-:W-:Y:S02]  /*7b50*/  MOV R2, UR25 ;  /* 0x0000001900027c02 */ /* 0x000fe40008000f00 */
[----:B------:R-:W-:Y:S02]  /*7b60*/  MOV R4, 0x80000000 ;  /* 0x8000000000047802 */ /* 0x000fe40000000f00 */
[----:B------:R-:W-:-:S07]  /*7b70*/  MOV R5, 0x80000000 ;  /* 0x8000000000057802 */ /* 0x000fce0000000f00 */
.L_x_73:
[----:B-1----:R1:W2:Y:S02]  /*7b80*/  SYNCS.PHASECHK.TRANS64.TRYWAIT P0, [R2+URZ+0x10], R5 ;  /* 0x00001005020075a7 */ /* 0x0022a400080011ff */
[----:B--2---:R-:W-:Y:S05]  /*7b90*/  @!P0 NANOSLEEP.SYNCS 0x989680 ;  /* 0x009896800000895d */ /* 0x004fea0003900000 */
[----:B------:R-:W2:Y:S02]  /*7ba0*/  @!P0 SYNCS.PHASECHK.TRANS64 P0, [R2+URZ+0x10], R5 ;  /* 0x00001005020085a7 */ /* 0x000ea400080010ff */
[----:B--2---:R-:W-:Y:S05]  /*7bb0*/  @!P0 BRA `(.L_x_73) ;  /* 0xfffffffc00f08947 */ /* 0x004fea000383ffff */
[----:B------:R-:W-:Y:S05]  /*7bc0*/  BRA `(.L_x_74) ;  /* 0xffffff9000147947 */ /* 0x000fea000383ffff */
.L_x_15:
[----:B------:R-:W-:Y:S01]  /*7bd0*/  HFMA2 R4, -RZ, RZ, -0.0 , 0 ;  /* 0x80000000ff047431 */ /* 0x000fe200000001ff */
[----:B------:R-:W-:Y:S02]  /*7be0*/  MOV R2, UR25 ;  /* 0x0000001900027c02 */ /* 0x000fe40008000f00 */
[----:B------:R-:W-:-:S07]  /*7bf0*/  MOV R5, 0x80000000 ;  /* 0x8000000000057802 */ /* 0x000fce0000000f00 */
.L_x_75:
[----:B-1----:R1:W2:Y:S02]  /*7c00*/  SYNCS.PHASECHK.TRANS64.TRYWAIT P0, [R2+URZ+0x40], R5 ;  /* 0x00004005020075a7 */ /* 0x0022a400080011ff */
[----:B--2---:R-:W-:Y:S05]  /*7c10*/  @!P0 NANOSLEEP.SYNCS 0x989680 ;  /* 0x009896800000895d */ /* 0x004fea0003900000 */
[----:B------:R-:W2:Y:S02]  /*7c20*/  @!P0 SYNCS.PHASECHK.TRANS64 P0, [R2+URZ+0x40], R5 ;  /* 0x00004005020085a7 */ /* 0x000ea400080010ff */
[----:B--2---:R-:W-:Y:S05]  /*7c30*/  @!P0 BRA `(.L_x_75) ;  /* 0xfffffffc00f08947 */ /* 0x004fea000383ffff */
[----:B------:R-:W-:Y:S05]  /*7c40*/  BRA `(.L_x_76) ;  /* 0xffffff90005c7947 */ /* 0x000fea000383ffff */
.L_x_16:
[----:B------:R-:W-:Y:S01]  /*7c50*/  HFMA2 R4, -RZ, RZ, -0.0 , 0 ;  /* 0x80000000ff047431 */ /* 0x000fe200000001ff */
[----:B------:R-:W-:Y:S02]  /*7c60*/  MOV R2, UR25 ;  /* 0x0000001900027c02 */ /* 0x000fe40008000f00 */
[----:B------:R-:W-:-:S07]  /*7c70*/  MOV R5, 0x80000000 ;  /* 0x8000000000057802 */ /* 0x000fce0000000f00 */
.L_x_77:
[----:B-1----:R1:W2:Y:S02]  /*7c80*/  SYNCS.PHASECHK.TRANS64.TRYWAIT P0, [R2+URZ+0x28], R5 ;  /* 0x00002805020075a7 */ /* 0x0022a400080011ff */
[----:B--2---:R-:W-:Y:S05]  /*7c90*/  @!P0 NANOSLEEP.SYNCS 0x989680 ;  /* 0x009896800000895d */ /* 0x004fea0003900000 */
[----:B------:R-:W2:Y:S02]  /*7ca0*/  @!P0 SYNCS.PHASECHK.TRANS64 P0, [R2+URZ+0x28], R5 ;  /* 0x00002805020085a7 */ /* 0x000ea400080010ff */
[----:B--2---:R-:W-:Y:S05]  /*7cb0*/  @!P0 BRA `(.L_x_77) ;  /* 0xfffffffc00f08947 */ /* 0x004fea000383ffff */
[----:B------:R-:W-:Y:S05]  /*7cc0*/  BRA `(.L_x_78) ;  /* 0xffffff9000807947 */ /* 0x000fea000383ffff */
.L_x_17:
[----:B------:R-:W-:Y:S01]  /*7cd0*/  HFMA2 R4, -RZ, RZ, -0.0 , 0 ;  /* 0x80000000ff047431 */ /* 0x000fe200000001ff */
[----:B------:R-:W-:Y:S02]  /*7ce0*/  MOV R2, UR25 ;  /* 0x0000001900027c02 */ /* 0x000fe40008000f00 */
[----:B------:R-:W-:-:S07]  /*7cf0*/  MOV R5, 0x80000000 ;  /* 0x8000000000057802 */ /* 0x000fce0000000f00 */
.L_x_79:
[----:B-1----:R1:W2:Y:S02]  /*7d00*/  SYNCS.PHASECHK.TRANS64.TRYWAIT P0, [R2+URZ+0x58], R5 ;  /* 0x00005805020075a7 */ /* 0x0022a400080011ff */
[----:B--2---:R-:W-:Y:S05]  /*7d10*/  @!P0 NANOSLEEP.SYNCS 0x989680 ;  /* 0x009896800000895d */ /* 0x004fea0003900000 */
[----:B------:R-:W2:Y:S02]  /*7d20*/  @!P0 SYNCS.PHASECHK.TRANS64 P0, [R2+URZ+0x58], R5 ;  /* 0x00005805020085a7 */ /* 0x000ea400080010ff */
[----:B--2---:R-:W-:Y:S05]  /*7d30*/  @!P0 BRA `(.L_x_79) ;  /* 0xfffffffc00f08947 */ /* 0x004fea000383ffff */
[----:B------:R-:W-:Y:S05]  /*7d40*/  BRA `(.L_x_80) ;  /* 0xffffff9000d87947 */ /* 0x000fea000383ffff */
.L_x_19:
[----:B------:R-:W-:Y:S02]  /*7d50*/  MOV R2, UR17 ;  /* 0x0000001100027c02 */ /* 0x000fe40008000f00 */
[-C--:B------:R-:W-:Y:S02]  /*7d60*/  MOV R8, R4.reuse ;  /* 0x0000000400087202 */ /* 0x080fe40000000f00 */
[----:B------:R-:W-:-:S07]  /*7d70*/  MOV R9, R4 ;  /* 0x0000000400097202 */ /* 0x000fce0000000f00 */
.L_x_81:
[----:B-1----:R1:W2:Y:S02]  /*7d80*/  SYNCS.PHASECHK.TRANS64.TRYWAIT P0, [R2+URZ+0x10], R9 ;  /* 0x00001009020075a7 */ /* 0x0022a400080011ff */
[----:B--2---:R-:W-:Y:S05]  /*7d90*/  @!P0 NANOSLEEP.SYNCS 0x989680 ;  /* 0x009896800000895d */ /* 0x004fea0003900000 */
[----:B------:R-:W2:Y:S02]  /*7da0*/  @!P0 SYNCS.PHASECHK.TRANS64 P0, [R2+URZ+0x10], R9 ;  /* 0x00001009020085a7 */ /* 0x000ea400080010ff */
[----:B--2---:R-:W-:Y:S05]  /*7db0*/  @!P0 BRA `(.L_x_81) ;  /* 0xfffffffc00f08947 */ /* 0x004fea000383ffff */
[----:B------:R-:W-:Y:S05]  /*7dc0*/  BRA `(.L_x_82) ;  /* 0xffffff9400787947 */ /* 0x000fea000383ffff */
.L_x_20:
[----:B------:R-:W-:Y:S02]  /*7dd0*/  MOV R2, UR17 ;  /* 0x0000001100027c02 */ /* 0x000fe40008000f00 */
[-C--:B------:R-:W-:Y:S02]  /*7de0*/  MOV R8, R4.reuse ;  /* 0x0000000400087202 */ /* 0x080fe40000000f00 */
[----:B------:R-:W-:-:S07]  /*7df0*/  MOV R9, R4 ;  /* 0x0000000400097202 */ /* 0x000fce0000000f00 */
.L_x_83:
[----:B-1----:R1:W2:Y:S02]  /*7e00*/  SYNCS.PHASECHK.TRANS64.TRYWAIT P0, [R2+URZ+0x40], R9 ;  /* 0x00004009020075a7 */ /* 0x0022a400080011ff */
[----:B--2---:R-:W-:Y:S05]  /*7e10*/  @!P0 NANOSLEEP.SYNCS 0x989680 ;  /* 0x009896800000895d */ /* 0x004fea0003900000 */
[----:B------:R-:W2:Y:S02]  /*7e20*/  @!P0 SYNCS.PHASECHK.TRANS64 P0, [R2+URZ+0x40], R9 ;  /* 0x00004009020085a7 */ /* 0x000ea400080010ff */
[----:B--2---:R-:W-:Y:S05]  /*7e30*/  @!P0 BRA `(.L_x_83) ;  /* 0xfffffffc00f08947 */ /* 0x004fea000383ffff */
[----:B------:R-:W-:Y:S05]  /*7e40*/  BRA `(.L_x_84) ;  /* 0xffffff94007c7947 */ /* 0x000fea000383ffff */
.L_x_21:
[----:B------:R-:W-:Y:S02]  /*7e50*/  MOV R2, UR25 ;  /* 0x0000001900027c02 */ /* 0x000fe40008000f00 */
[-C--:B------:R-:W-:Y:S02]  /*7e60*/  MOV R8, R4.reuse ;  /* 0x0000000400087202 */ /* 0x080fe40000000f00 */
[----:B------:R-:W-:-:S07]  /*7e70*/  MOV R9, R4 ;  /* 0x0000000400097202 */ /* 0x000fce0000000f00 */
.L_x_85:
[----:B-1----:R1:W2:Y:S02]  /*7e80*/  SYNCS.PHASECHK.TRANS64.TRYWAIT P0, [R2+URZ+0x28], R9 ;  /* 0x00002809020075a7 */ /* 0x0022a400080011ff */
[----:B--2---:R-:W-:Y:S05]  /*7e90*/  @!P0 NANOSLEEP.SYNCS 0x989680 ;  /* 0x009896800000895d */ /* 0x004fea0003900000 */
[----:B------:R-:W2:Y:S02]  /*7ea0*/  @!P0 SYNCS.PHASECHK.TRANS64 P0, [R2+URZ+0x28], R9 ;  /* 0x00002809020085a7 */ /* 0x000ea400080010ff */
[----:B--2---:R-:W-:Y:S05]  /*7eb0*/  @!P0 BRA `(.L_x_85) ;  /* 0xfffffffc00f08947 */ /* 0x004fea000383ffff */
[----:B------:R-:W-:Y:S05]  /*7ec0*/  BRA `(.L_x_86) ;  /* 0xffffff9400907947 */ /* 0x000fea000383ffff */
.L_x_22:
[----:B------:R-:W-:Y:S02]  /*7ed0*/  MOV R2, UR25 ;  /* 0x0000001900027c02 */ /* 0x000fe40008000f00 */
[-C--:B------:R-:W-:Y:S02]  /*7ee0*/  MOV R8, R4.reuse ;  /* 0x0000000400087202 */ /* 0x080fe40000000f00 */
[----:B------:R-:W-:-:S07]  /*7ef0*/  MOV R9, R4 ;  /* 0x0000000400097202 */ /* 0x000fce0000000f00 */
.L_x_87:
[----:B-1----:R1:W2:Y:S02]  /*7f00*/  SYNCS.PHASECHK.TRANS64.TRYWAIT P0, [R2+URZ+0x58], R9 ;  /* 0x00005809020075a7 */ /* 0x0022a400080011ff */
[----:B--2---:R-:W-:Y:S05]  /*7f10*/  @!P0 NANOSLEEP.SYNCS 0x989680 ;  /* 0x009896800000895d */ /* 0x004fea0003900000 */
[----:B------:R-:W2:Y:S02]  /*7f20*/  @!P0 SYNCS.PHASECHK.TRANS64 P0, [R2+URZ+0x58], R9 ;  /* 0x00005809020085a7 */ /* 0x000ea400080010ff */
[----:B--2---:R-:W-:Y:S05]  /*7f30*/  @!P0 BRA `(.L_x_87) ;  /* 0xfffffffc00f08947 */ /* 0x004fea000383ffff */
[----:B------:R-:W-:Y:S05]  /*7f40*/  BRA `(.L_x_88) ;  /* 0xffffff9400b07947 */ /* 0x000fea000383ffff */
.L_x_24:
[----:B------:R-:W-:-:S07]  /*7f50*/  MOV R5, R4 ;  /* 0x0000000400057202 */ /* 0x000fce0000000f00 */
.L_x_89:
[----:B-1----:R1:W2:Y:S02]  /*7f60*/  SYNCS.PHASECHK.TRANS64.TRYWAIT P0, [R3+URZ+0x10], R5 ;  /* 0x00001005030075a7 */ /* 0x0022a400080011ff */
[----:B--2---:R-:W-:Y:S05]  /*7f70*/  @!P0 NANOSLEEP.SYNCS 0x989680 ;  /* 0x009896800000895d */ /* 0x004fea0003900000 */
[----:B------:R-:W2:Y:S02]  /*7f80*/  @!P0 SYNCS.PHASECHK.TRANS64 P0, [R3+URZ+0x10], R5 ;  /* 0x00001005030085a7 */ /* 0x000ea400080010ff */
[----:B--2---:R-:W-:Y:S05]  /*7f90*/  @!P0 BRA `(.L_x_89) ;  /* 0xfffffffc00f08947 */ /* 0x004fea000383ffff */
[----:B------:R-:W-:Y:S05]  /*7fa0*/  BRA `(.L_x_90) ;  /* 0xffffff9400dc7947 */ /* 0x000fea000383ffff */
.L_x_25:
[----:B-1----:R-:W-:-:S07]  /*7fb0*/  MOV R5, R4 ;  /* 0x0000000400057202 */ /* 0x002fce0000000f00 */
.L_x_91:
[----:B-1----:R1:W2:Y:S02]  /*7fc0*/  SYNCS.PHASECHK.TRANS64.TRYWAIT P0, [R3+URZ+0x40], R5 ;  /* 0x00004005030075a7 */ /* 0x0022a400080011ff */
[----:B--2---:R-:W-:Y:S05]  /*7fd0*/  @!P0 NANOSLEEP.SYNCS 0x989680 ;  /* 0x009896800000895d */ /* 0x004fea0003900000 */
[----:B------:R-:W2:Y:S02]  /*7fe0*/  @!P0 SYNCS.PHASECHK.TRANS64 P0, [R3+URZ+0x40], R5 ;  /* 0x00004005030085a7 */ /* 0x000ea400080010ff */
[----:B--2---:R-:W-:Y:S05]  /*7ff0*/  @!P0 BRA `(.L_x_91) ;  /* 0xfffffffc00f08947 */ /* 0x004fea000383ffff */
[----:B------:R-:W-:Y:S05]  /*8000*/  BRA `(.L_x_92) ;  /* 0xffffff9400d87947 */ /* 0x000fea000383ffff */
.L_x_26:
[----:B-1----:R-:W-:Y:S02]  /*8010*/  MOV R3, UR25 ;  /* 0x0000001900037c02 */ /* 0x002fe40008000f00 */
[----:B------:R-:W-:-:S07]  /*8020*/  MOV R7, R6 ;  /* 0x0000000600077202 */ /* 0x000fce0000000f00 */
.L_x_93:
[----:B-1----:R1:W2:Y:S02]  /*8030*/  SYNCS.PHASECHK.TRANS64.TRYWAIT P0, [R3+URZ+0x28], R7 ;  /* 0x00002807030075a7 */ /* 0x0022a400080011ff */
[----:B--2---:R-:W-:Y:S05]  /*8040*/  @!P0 NANOSLEEP.SYNCS 0x989680 ;  /* 0x009896800000895d */ /* 0x004fea0003900000 */
[----:B------:R-:W2:Y:S02]  /*8050*/  @!P0 SYNCS.PHASECHK.TRANS64 P0, [R3+URZ+0x28], R7 ;  /* 0x00002807030085a7 */ /* 0x000ea400080010ff */
[----:B--2---:R-:W-:Y:S05]  /*8060*/  @!P0 BRA `(.L_x_93) ;  /* 0xfffffffc00f08947 */ /* 0x004fea000383ffff */
[----:B------:R-:W-:Y:S05]  /*8070*/  BRA `(.L_x_94) ;  /* 0xffffff9400d47947 */ /* 0x000fea000383ffff */
.L_x_27:
[----:B------:R-:W-:Y:S02]  /*8080*/  MOV R2, UR25 ;  /* 0x0000001900027c02 */ /* 0x000fe40008000f00 */
[----:B-1----:R-:W-:-:S07]  /*8090*/  MOV R7, R6 ;  /* 0x0000000600077202 */ /* 0x002fce0000000f00 */
.L_x_95:
[----:B-1----:R1:W2:Y:S02]  /*80a0*/  SYNCS.PHASECHK.TRANS64.TRYWAIT P0, [R2+URZ+0x58], R7 ;  /* 0x00005807020075a7 */ /* 0x0022a400080011ff */
[----:B--2---:R-:W-:Y:S05]  /*80b0*/  @!P0 NANOSLEEP.SYNCS 0x989680 ;  /* 0x009896800000895d */ /* 0x004fea0003900000 */
[----:B------:R-:W2:Y:S02]  /*80c0*/  @!P0 SYNCS.PHASECHK.TRANS64 P0, [R2+URZ+0x58], R7 ;  /* 0x00005807020085a7 */ /* 0x000ea400080010ff */
[----:B--2---:R-:W-:Y:S05]  /*80d0*/  @!P0 BRA `(.L_x_95) ;  /* 0xfffffffc00f08947 */ /* 0x004fea000383ffff */
[----:B------:R-:W-:Y:S05]  /*80e0*/  BRA `(.L_x_96) ;  /* 0xffffff9400cc7947 */ /* 0x000fea000383ffff */
.L_x_32:
[----:B-1----:R-:W-:-:S04]  /*80f0*/  MOV R2, UR16 ;  /* 0x0000001000027c02 */ /* 0x002fc80008000f00 */
[----:B------:R1:W2:Y:S03]  /*8100*/  SYNCS.PHASECHK.TRANS64.TRYWAIT P0, [R2+URZ], RZ ;  /* 0x000000ff020075a7 */ /* 0x0002a600080011ff */
[----:B--2---:R-:W-:Y:S05]  /*8110*/  @!P0 NANOSLEEP.SYNCS 0x989680 ;  /* 0x009896800000895d */ /* 0x004fea0003900000 */
[----:B------:R-:W2:Y:S02]  /*8120*/  @!P0 SYNCS.PHASECHK.TRANS64 P0, [R2+URZ], RZ ;  /* 0x000000ff020085a7 */ /* 0x000ea400080010ff */
[----:B--2---:R-:W-:Y:S05]  /*8130*/  @!P0 BRA `(.L_x_32) ;  /* 0xfffffffc00ec8947 */ /* 0x004fea000383ffff */
[----:B------:R-:W-:Y:S05]  /*8140*/  BRA `(.L_x_97) ;  /* 0xffffff9c00587947 */ /* 0x000fea000383ffff */
.L_x_33:
[----:B------:R-:W-:Y:S01]  /*8150*/  HFMA2 R6, -RZ, RZ, -0.0 , 0 ;  /* 0x80000000ff067431 */ /* 0x000fe200000001ff */
[----:B-1----:R-:W-:Y:S02]  /*8160*/  MOV R2, UR16 ;  /* 0x0000001000027c02 */ /* 0x002fe40008000f00 */
[----:B------:R-:W-:-:S07]  /*8170*/  MOV R7, 0x80000000 ;  /* 0x8000000000077802 */ /* 0x000fce0000000f00 */
.L_x_98:
[----:B-1----:R1:W2:Y:S02]  /*8180*/  SYNCS.PHASECHK.TRANS64.TRYWAIT P0, [R2+URZ+0x68], R7 ;  /* 0x00006807020075a7 */ /* 0x0022a400080011ff */
[----:B--2---:R-:W-:Y:S05]  /*8190*/  @!P0 NANOSLEEP.SYNCS 0x989680 ;  /* 0x009896800000895d */ /* 0x004fea0003900000 */
[----:B------:R-:W2:Y:S02]  /*81a0*/  @!P0 SYNCS.PHASECHK.TRANS64 P0, [R2+URZ+0x68], R7 ;  /* 0x00006807020085a7 */ /* 0x000ea400080010ff */
[----:B--2---:R-:W-:Y:S05]  /*81b0*/  @!P0 BRA `(.L_x_98) ;  /* 0xfffffffc00f08947 */ /* 0x004fea000383ffff */
[----:B------:R-:W-:Y:S05]  /*81c0*/  BRA `(.L_x_99) ;  /* 0xffffff9c00407947 */ /* 0x000fea000383ffff */
.L_x_34:
[----:B------:R-:W-:-:S07]  /*81d0*/  MOV R2, UR16 ;  /* 0x0000001000027c02 */ /* 0x000fce0008000f00 */
.L_x_100:
[----:B-1----:R1:W2:Y:S02]  /*81e0*/  SYNCS.PHASECHK.TRANS64.TRYWAIT P0, [R2+URZ+0x20], RZ ;  /* 0x000020ff020075a7 */ /* 0x0022a400080011ff */
[----:B--2---:R-:W-:Y:S05]  /*81f0*/  @!P0 NANOSLEEP.SYNCS 0x989680 ;  /* 0x009896800000895d */ /* 0x004fea0003900000 */
[----:B------:R-:W2:Y:S02]  /*8200*/  @!P0 SYNCS.PHASECHK.TRANS64 P0, [R2+URZ+0x20], RZ ;  /* 0x000020ff020085a7 */ /* 0x000ea400080010ff */
[----:B--2---:R-:W-:Y:S05]  /*8210*/  @!P0 BRA `(.L_x_100) ;  /* 0xfffffffc00f08947 */ /* 0x004fea000383ffff */
[----:B------:R-:W-:Y:S05]  /*8220*/  BRA `(.L_x_101) ;  /* 0xffffff9c00c87947 */ /* 0x000fea000383ffff */
.L_x_35:
[----:B------:R-:W-:Y:S01]  /*8230*/  HFMA2 R6, -RZ, RZ, -0.0 , 0 ;  /* 0x80000000ff067431 */ /* 0x000fe200000001ff */
[----:B-1----:R-:W-:Y:S02]  /*8240*/  MOV R2, UR16 ;  /* 0x0000001000027c02 */ /* 0x002fe40008000f00 */
[----:B------:R-:W-:-:S07]  /*8250*/  MOV R7, 0x80000000 ;  /* 0x8000000000077802 */ /* 0x000fce0000000f00 */
.L_x_102:
[----:B-1----:R1:W2:Y:S02]  /*8260*/  SYNCS.PHASECHK.TRANS64.TRYWAIT P0, [R2+URZ+0x78], R7 ;  /* 0x00007807020075a7 */ /* 0x0022a400080011ff */
[----:B--2---:R-:W-:Y:S05]  /*8270*/  @!P0 NANOSLEEP.SYNCS 0x989680 ;  /* 0x009896800000895d */ /* 0x004fea0003900000 */
[----:B------:R-:W2:Y:S02]  /*8280*/  @!P0 SYNCS.PHASECHK.TRANS64 P0, [R2+URZ+0x78], R7 ;  /* 0x00007807020085a7 */ /* 0x000ea400080010ff */
[----:B--2---:R-:W-:Y:S05]  /*8290*/  @!P0 BRA `(.L_x_102) ;  /* 0xfffffffc00f08947 */ /* 0x004fea000383ffff */
[----:B------:R-:W-:Y:S05]  /*82a0*/  BRA `(.L_x_103) ;  /* 0xffffff9c00b07947 */ /* 0x000fea000383ffff */
.L_x_36:
[----:B------:R-:W-:Y:S02]  /*82b0*/  MOV R4, UR16 ;  /* 0x0000001000047c02 */ /* 0x000fe40008000f00 */
[----:B------:R-:W-:Y:S02]  /*82c0*/  MOV R6, 0x80000000 ;  /* 0x8000000000067802 */ /* 0x000fe40000000f00 */
[----:B------:R-:W-:-:S07]  /*82d0*/  MOV R7, 0x80000000 ;  /* 0x8000000000077802 */ /* 0x000fce0000000f00 */
.L_x_104:
[----:B-1----:R1:W2:Y:S02]  /*82e0*/  SYNCS.PHASECHK.TRANS64.TRYWAIT P0, [R4+URZ+0xb8], R7 ;  /* 0x0000b807040075a7 */ /* 0x0022a400080011ff */
[----:B--2---:R-:W-:Y:S05]  /*82f0*/  @!P0 NANOSLEEP.SYNCS 0x989680 ;  /* 0x009896800000895d */ /* 0x004fea0003900000 */
[----:B------:R-:W2:Y:S02]  /*8300*/  @!P0 SYNCS.PHASECHK.TRANS64 P0, [R4+URZ+0xb8], R7 ;  /* 0x0000b807040085a7 */ /* 0x000ea400080010ff */
[----:B--2---:R-:W-:Y:S05]  /*8310*/  @!P0 BRA `(.L_x_104) ;  /* 0xfffffffc00f08947 */ /* 0x004fea000383ffff */
[----:B------:R-:W-:Y:S05]  /*8320*/  BRA `(.L_x_105) ;  /* 0xffffff9c00a07947 */ /* 0x000fea000383ffff */
.L_x_37:
[----:B------:R-:W-:-:S07]  /*8330*/  MOV R6, UR16 ;  /* 0x0000001000067c02 */ /* 0x000fce0008000f00 */
.L_x_106:
[----:B-1----:R1:W2:Y:S02]  /*8340*/  SYNCS.PHASECHK.TRANS64.TRYWAIT P0, [R6+URZ+0x68], RZ ;  /* 0x000068ff060075a7 */ /* 0x0022a400080011ff */
[----:B--2---:R-:W-:Y:S05]  /*8350*/  @!P0 NANOSLEEP.SYNCS 0x989680 ;  /* 0x009896800000895d */ /* 0x004fea0003900000 */
[----:B------:R-:W2:Y:S02]  /*8360*/  @!P0 SYNCS.PHASECHK.TRANS64 P0, [R6+URZ+0x68], RZ ;  /* 0x000068ff060085a7 */ /* 0x000ea400080010ff */
[----:B--2---:R-:W-:Y:S05]  /*8370*/  @!P0 BRA `(.L_x_106) ;  /* 0xfffffffc00f08947 */ /* 0x004fea000383ffff */
[----:B------:R-:W-:Y:S05]  /*8380*/  BRA `(.L_x_107) ;  /* 0xffffffa000307947 */ /* 0x000fea000383ffff */
.L_x_39:
[----:B------:R-:W-:Y:S02]  /*8390*/  MOV R18, UR4 ;  /* 0x0000000400127c02 */ /* 0x000fe40008000f00 */
[-C--:B------:R-:W-:Y:S02]  /*83a0*/  MOV R26, R19.reuse ;  /* 0x00000013001a7202 */ /* 0x080fe40000000f00 */
[----:B------:R-:W-:Y:S07]  /*83b0*/  MOV R27, R19 ;  /* 0x00000013001b7202 */ /* 0x000fee0000000f00 */
.L_x_108:
[----:B-1----:R1:W2:Y:S02]  /*83c0*/  SYNCS.PHASECHK.TRANS64.TRYWAIT P0, [R18+URZ], R27 ;  /* 0x0000001b120075a7 */ /* 0x0022a400080011ff */
[----:B--2---:R-:W-:Y:S05]  /*83d0*/  @!P0 NANOSLEEP.SYNCS 0x989680 ;  /* 0x009896800000895d */ /* 0x004fea0003900000 */
[----:B------:R-:W2:Y:S02]  /*83e0*/  @!P0 SYNCS.PHASECHK.TRANS64 P0, [R18+URZ], R27 ;  /* 0x0000001b120085a7 */ /* 0x000ea400080010ff */
[----:B--2---:R-:W-:Y:S05]  /*83f0*/  @!P0 BRA `(.L_x_108) ;  /* 0xfffffffc00f08947 */ /* 0x004fea000383ffff */
[----:B------:R-:W-:Y:S05]  /*8400*/  BRA `(.L_x_109) ;  /* 0xffffffa800fc7947 */ /* 0x000fea000383ffff */
.L_x_40:
[----:B------:R-:W-:Y:S02]  /*8410*/  MOV R25, UR16 ;  /* 0x0000001000197c02 */ /* 0x000fe40008000f00 */
[----:B------:R-:W-:Y:S07]  /*8420*/  MOV R27, R26 ;  /* 0x0000001a001b7202 */ /* 0x000fee0000000f00 */
.L_x_110:
[----:B-1----:R1:W2:Y:S02]  /*8430*/  SYNCS.PHASECHK.TRANS64.TRYWAIT P0, [R25+URZ+0x80], R27 ;  /* 0x0000801b190075a7 */ /* 0x0022a400080011ff */
[----:B--2---:R-:W-:Y:S05]  /*8440*/  @!P0 NANOSLEEP.SYNCS 0x989680 ;  /* 0x009896800000895d */ /* 0x004fea0003900000 */
[----:B------:R-:W2:Y:S02]  /*8450*/  @!P0 SYNCS.PHASECHK.TRANS64 P0, [R25+URZ+0x80], R27 ;  /* 0x0000801b190085a7 */ /* 0x000ea400080010ff */
[----:B--2---:R-:W-:Y:S05]  /*8460*/  @!P0 BRA `(.L_x_110) ;  /* 0xfffffffc00f08947 */ /* 0x004fea000383ffff */
[----:B------:R-:W-:Y:S05]  /*8470*/  BRA `(.L_x_111) ;  /* 0xffffffac008c7947 */ /* 0x000fea000383ffff */
.L_x_41:
[----:B------:R-:W-:Y:S02]  /*8480*/  MOV R18, UR16 ;  /* 0x0000001000127c02 */ /* 0x000fe40008000f00 */
[-C--:B------:R-:W-:Y:S02]  /*8490*/  MOV R26, R19.reuse ;  /* 0x00000013001a7202 */ /* 0x080fe40000000f00 */
[----:B------:R-:W-:Y:S07]  /*84a0*/  MOV R27, R19 ;  /* 0x00000013001b7202 */ /* 0x000fee0000000f00 */
.L_x_112:
[----:B-1----:R1:W2:Y:S02]  /*84b0*/  SYNCS.PHASECHK.TRANS64.TRYWAIT P0, [R18+URZ+0x20], R27 ;  /* 0x0000201b120075a7 */ /* 0x0022a400080011ff */
[----:B--2---:R-:W-:Y:S05]  /*84c0*/  @!P0 NANOSLEEP.SYNCS 0x989680 ;  /* 0x009896800000895d */ /* 0x004fea0003900000 */
[----:B------:R-:W2:Y:S02]  /*84d0*/  @!P0 SYNCS.PHASECHK.TRANS64 P0, [R18+URZ+0x20], R27 ;  /* 0x0000201b120085a7 */ /* 0x000ea400080010ff */
[----:B--2---:R-:W-:Y:S05]  /*84e0*/  @!P0 BRA `(.L_x_112) ;  /* 0xfffffffc00f08947 */ /* 0x004fea000383ffff */
[----:B------:R-:W-:Y:S05]  /*84f0*/  BRA `(.L_x_113) ;  /* 0xffffffb000ec7947 */ /* 0x000fea000383ffff */
.L_x_42:
[----:B------:R-:W-:Y:S02]  /*8500*/  MOV R19, UR16 ;  /* 0x0000001000137c02 */ /* 0x000fe40008000f00 */
[-C--:B------:R-:W-:Y:S02]  /*8510*/  MOV R26, R25.reuse ;  /* 0x00000019001a7202 */ /* 0x080fe40000000f00 */
[----:B------:R-:W-:Y:S07]  /*8520*/  MOV R27, R25 ;  /* 0x00000019001b7202 */ /* 0x000fee0000000f00 */
.L_x_114:
[----:B-1----:R1:W2:Y:S02]  /*8530*/  SYNCS.PHASECHK.TRANS64.TRYWAIT P0, [R19+URZ+0xb8], R27 ;  /* 0x0000b81b130075a7 */ /* 0x0022a400080011ff */
[----:B--2---:R-:W-:Y:S05]  /*8540*/  @!P0 NANOSLEEP.SYNCS 0x989680 ;  /* 0x009896800000895d */ /* 0x004fea0003900000 */
[----:B------:R-:W2:Y:S02]  /*8550*/  @!P0 SYNCS.PHASECHK.TRANS64 P0, [R19+URZ+0xb8], R27 ;  /* 0x0000b81b130085a7 */ /* 0x000ea400080010ff */
[----:B--2---:R-:W-:Y:S05]  /*8560*/  @!P0 BRA `(.L_x_114) ;  /* 0xfffffffc00f08947 */ /* 0x004fea000383ffff */
[----:B------:R-:W-:Y:S05]  /*8570*/  BRA `(.L_x_115) ;  /* 0xffffffb000d87947 */ /* 0x000fea000383ffff */
.L_x_43:
[----:B------:R-:W-:Y:S02]  /*8580*/  SHF.L.U32 R26, R20, 0x1f, RZ ;  /* 0x0000001f141a7819 */ /* 0x000fe400000006ff */
[----:B------:R-:W-:Y:S02]  /*8590*/  MOV R18, UR16 ;  /* 0x0000001000127c02 */ /* 0x000fe40008000f00 */
[----:B------:R-:W-:Y:S07]  /*85a0*/  MOV R27, R26 ;  /* 0x0000001a001b7202 */ /* 0x000fee0000000f00 */
.L_x_116:
[----:B-1----:R1:W2:Y:S02]  /*85b0*/  SYNCS.PHASECHK.TRANS64.TRYWAIT P0, [R18+URZ+0x68], R27 ;  /* 0x0000681b120075a7 */ /* 0x0022a400080011ff */
[----:B--2---:R-:W-:Y:S05]  /*85c0*/  @!P0 NANOSLEEP.SYNCS 0x989680 ;  /* 0x009896800000895d */ /* 0x004fea0003900000 */
[----:B------:R-:W2:Y:S02]  /*85d0*/  @!P0 SYNCS.PHASECHK.TRANS64 P0, [R18+URZ+0x68], R27 ;  /* 0x0000681b120085a7 */ /* 0x000ea400080010ff */
[----:B--2---:R-:W-:Y:S05]  /*85e0*/  @!P0 BRA `(.L_x_116) ;  /* 0xfffffffc00f08947 */ /* 0x004fea000383ffff */
[----:B------:R-:W-:Y:S05]  /*85f0*/  BRA `(.L_x_117) ;  /* 0xffffffb400207947 */ /* 0x000fea000383ffff */
.L_x_45:
[----:B------:R-:W-:Y:S02]  /*8600*/  MOV R2, UR16 ;  /* 0x0000001000027c02 */ /* 0x000fe40008000f00 */
[----:B------:R-:W-:Y:S02]  /*8610*/  MOV R4, 0x80000000 ;  /* 0x8000000000047802 */ /* 0x000fe40000000f00 */
[----:B------:R-:W-:-:S07]  /*8620*/  MOV R5, 0x80000000 ;  /* 0x8000000000057802 */ /* 0x000fce0000000f00 */
.L_x_118:
[----:B--2---:R2:W4:Y:S02]  /*8630*/  SYNCS.PHASECHK.TRANS64.TRYWAIT P0, [R2+URZ+0xa0], R5 ;  /* 0x0000a005020075a7 */ /* 0x00452400080011ff */
[----:B----4-:R-:W-:Y:S05]  /*8640*/  @!P0 NANOSLEEP.SYNCS 0x989680 ;  /* 0x009896800000895d */ /* 0x010fea0003900000 */
[----:B------:R-:W4:Y:S02]  /*8650*/  @!P0 SYNCS.PHASECHK.TRANS64 P0, [R2+URZ+0xa0], R5 ;  /* 0x0000a005020085a7 */ /* 0x000f2400080010ff */
[----:B----4-:R-:W-:Y:S05]  /*8660*/  @!P0 BRA `(.L_x_118) ;  /* 0xfffffffc00f08947 */ /* 0x010fea000383ffff */
[----:B------:R-:W-:Y:S05]  /*8670*/  BRA `(.L_x_119) ;  /* 0xffffffb400dc7947 */ /* 0x000fea000383ffff */
.L_x_46:
[----:B------:R-:W-:Y:S01]  /*8680*/  HFMA2 R4, -RZ, RZ, -0.0 , 0 ;  /* 0x80000000ff047431 */ /* 0x000fe200000001ff */
[----:B--2---:R-:W-:Y:S02]  /*8690*/  MOV R2, UR16 ;  /* 0x0000001000027c02 */ /* 0x004fe40008000f00 */
[----:B------:R-:W-:-:S07]  /*86a0*/  MOV R5, 0x80000000 ;  /* 0x8000000000057802 */ /* 0x000fce0000000f00 */
.L_x_120:
[----:B-1----:R1:W2:Y:S02]  /*86b0*/  SYNCS.PHASECHK.TRANS64.TRYWAIT P0, [R2+URZ+0xa8], R5 ;  /* 0x0000a805020075a7 */ /* 0x0022a400080011ff */
[----:B--2---:R-:W-:Y:S05]  /*86c0*/  @!P0 NANOSLEEP.SYNCS 0x989680 ;  /* 0x009896800000895d */ /* 0x004fea0003900000 */
[----:B------:R-:W2:Y:S02]  /*86d0*/  @!P0 SYNCS.PHASECHK.TRANS64 P0, [R2+URZ+0xa8], R5 ;  /* 0x0000a805020085a7 */ /* 0x000ea400080010ff */
[----:B--2---:R-:W-:Y:S05]  /*86e0*/  @!P0 BRA `(.L_x_120) ;  /* 0xfffffffc00f08947 */ /* 0x004fea000383ffff */
[----:B------:R-:W-:Y:S05]  /*86f0*/  BRA `(.L_x_121) ;  /* 0xffffffb400cc7947 */ /* 0x000fea000383ffff */
.L_x_47:
[----:B------:R-:W-:Y:S02]  /*8700*/  MOV R3, UR16 ;  /* 0x0000001000037c02 */ /* 0x000fe40008000f00 */
[----:B------:R-:W-:-:S07]  /*8710*/  MOV R7, R6 ;  /* 0x0000000600077202 */ /* 0x000fce0000000f00 */
.L_x_122:
[----:B-1----:R1:W2:Y:S02]  /*8720*/  SYNCS.PHASECHK.TRANS64.TRYWAIT P0, [R3+URZ+0x80], R7 ;  /* 0x00008007030075a7 */ /* 0x0022a400080011ff */
[----:B--2---:R-:W-:Y:S05]  /*8730*/  @!P0 NANOSLEEP.SYNCS 0x989680 ;  /* 0x009896800000895d */ /* 0x004fea0003900000 */
[----:B------:R-:W2:Y:S02]  /*8740*/  @!P0 SYNCS.PHASECHK.TRANS64 P0, [R3+URZ+0x80], R7 ;  /* 0x00008007030085a7 */ /* 0x000ea400080010ff */
[----:B--2---:R-:W-:Y:S05]  /*8750*/  @!P0 BRA `(.L_x_122) ;  /* 0xfffffffc00f08947 */ /* 0x004fea000383ffff */
[----:B------:R-:W-:Y:S05]  /*8760*/  BRA `(.L_x_123) ;  /* 0xffffffb800ac7947 */ /* 0x000fea000383ffff */
.L_x_54:
[----:B------:R-:W-:Y:S02]  /*8770*/  MOV R4, UR6 ;  /* 0x0000000600047c02 */ /* 0x000fe40008000f00 */
[----:B------:R-:W-:-:S07]  /*8780*/  MOV R5, UR6 ;  /* 0x0000000600057c02 */ /* 0x000fce0008000f00 */
.L_x_124:
[----:B-1----:R1:W2:Y:S02]  /*8790*/  SYNCS.PHASECHK.TRANS64.TRYWAIT P1, [UR9+0x30], R5 ;  /* 0x00003005ff0075a7 */ /* 0x0022a40008021109 */
[----:B--2---:R-:W-:Y:S05]  /*87a0*/  @!P1 NANOSLEEP.SYNCS 0x989680 ;  /* 0x009896800000995d */ /* 0x004fea0003900000 */
[----:B------:R-:W2:Y:S02]  /*87b0*/  @!P1 SYNCS.PHASECHK.TRANS64 P1, [UR9+0x30], R5 ;  /* 0x00003005ff0095a7 */ /* 0x000ea40008021009 */
[----:B--2---:R-:W-:Y:S05]  /*87c0*/  @!P1 BRA `(.L_x_124) ;  /* 0xfffffffc00f09947 */ /* 0x004fea000383ffff */
[----:B------:R-:W-:Y:S05]  /*87d0*/  BRA `(.L_x_125) ;  /* 0xffffffc4006c7947 */ /* 0x000fea000383ffff */
.L_x_55:
[----:B------:R-:W-:Y:S02]  /*87e0*/  MOV R4, UR5 ;  /* 0x0000000500047c02 */ /* 0x000fe40008000f00 */
[----:B-1----:R-:W-:Y:S02]  /*87f0*/  MOV R5, UR5 ;  /* 0x0000000500057c02 */ /* 0x002fe40008000f00 */
[----:B------:R-:W-:-:S07]  /*8800*/  MOV R2, UR4 ;  /* 0x0000000400027c02 */ /* 0x000fce0008000f00 */
.L_x_126:
[----:B-1----:R1:W2:Y:S02]  /*8810*/  SYNCS.PHASECHK.TRANS64.TRYWAIT P1, [R2+URZ+0x60], R5 ;  /* 0x00006005020075a7 */ /* 0x0022a400080211ff */
[----:B--2---:R-:W-:Y:S05]  /*8820*/  @!P1 NANOSLEEP.SYNCS 0x989680 ;  /* 0x009896800000995d */ /* 0x004fea0003900000 */
[----:B------:R-:W2:Y:S02]  /*8830*/  @!P1 SYNCS.PHASECHK.TRANS64 P1, [R2+URZ+0x60], R5 ;  /* 0x00006005020095a7 */ /* 0x000ea400080210ff */
[----:B--2---:R-:W-:Y:S05]  /*8840*/  @!P1 BRA `(.L_x_126) ;  /* 0xfffffffc00f09947 */ /* 0x004fea000383ffff */
[----:B------:R-:W-:Y:S05]  /*8850*/  BRA `(.L_x_127) ;  /* 0xffffffc400647947 */ /* 0x000fea000383ffff */
.L_x_56:
[----:B------:R-:W-:Y:S02]  /*8860*/  MOV R6, UR6 ;  /* 0x0000000600067c02 */ /* 0x000fe40008000f00 */
[----:B------:R-:W-:Y:S02]  /*8870*/  MOV R7, UR6 ;  /* 0x0000000600077c02 */ /* 0x000fe40008000f00 */
[----:B------:R-:W-:-:S07]  /*8880*/  MOV R4, UR4 ;  /* 0x0000000400047c02 */ /* 0x000fce0008000f00 */
.L_x_128:
[----:B-1----:R1:W2:Y:S02]  /*8890*/  SYNCS.PHASECHK.TRANS64.TRYWAIT P1, [R4+URZ+0x50], R7 ;  /* 0x00005007040075a7 */ /* 0x0022a400080211ff */
[----:B--2---:R-:W-:Y:S05]  /*88a0*/  @!P1 NANOSLEEP.SYNCS 0x989680 ;  /* 0x009896800000995d */ /* 0x004fea0003900000 */
[----:B------:R-:W2:Y:S02]  /*88b0*/  @!P1 SYNCS.PHASECHK.TRANS64 P1, [R4+URZ+0x50], R7 ;  /* 0x00005007040095a7 */ /* 0x000ea400080210ff */
[----:B--2---:R-:W-:Y:S05]  /*88c0*/  @!P1 BRA `(.L_x_128) ;  /* 0xfffffffc00f09947 */ /* 0x004fea000383ffff */
[----:B------:R-:W-:Y:S05]  /*88d0*/  BRA `(.L_x_129) ;  /* 0xffffffd000e87947 */ /* 0x000fea000383ffff */
.L_x_57:
[----:B------:R-:W-:Y:S02]  /*88e0*/  MOV R6, UR5 ;  /* 0x0000000500067c02 */ /* 0x000fe40008000f00 */
[----:B------:R-:W-:Y:S02]  /*88f0*/  MOV R7, UR5 ;  /* 0x0000000500077c02 */ /* 0x000fe40008000f00 */
[----:B------:R-:W-:-:S07]  /*8900*/  MOV R4, UR4 ;  /* 0x0000000400047c02 */ /* 0x000fce0008000f00 */
.L_x_130:
[----:B-1----:R1:W2:Y:S02]  /*8910*/  SYNCS.PHASECHK.TRANS64.TRYWAIT P1, [R4+URZ+0x70], R7 ;  /* 0x00007007040075a7 */ /* 0x0022a400080211ff */
[----:B--2---:R-:W-:Y:S05]  /*8920*/  @!P1 NANOSLEEP.SYNCS 0x989680 ;  /* 0x009896800000995d */ /* 0x004fea0003900000 */
[----:B------:R-:W2:Y:S02]  /*8930*/  @!P1 SYNCS.PHASECHK.TRANS64 P1, [R4+URZ+0x70], R7 ;  /* 0x00007007040095a7 */ /* 0x000ea400080210ff */
[----:B--2---:R-:W-:Y:S05]  /*8940*/  @!P1 BRA `(.L_x_130) ;  /* 0xfffffffc00f09947 */ /* 0x004fea000383ffff */
[----:B------:R-:W-:Y:S05]  /*8950*/  BRA `(.L_x_131) ;  /* 0xffffffd000e87947 */ /* 0x000fea000383ffff */
.L_x_58:
[----:B------:R-:W-:Y:S02]  /*8960*/  MOV R6, UR5 ;  /* 0x0000000500067c02 */ /* 0x000fe40008000f00 */
[----:B------:R-:W-:Y:S02]  /*8970*/  MOV R7, UR5 ;  /* 0x0000000500077c02 */ /* 0x000fe40008000f00 */
[----:B------:R-:W-:-:S07]  /*8980*/  MOV R5, UR4 ;  /* 0x0000000400057c02 */ /* 0x000fce0008000f00 */
.L_x_132:
[----:B-1----:R1:W2:Y:S02]  /*8990*/  SYNCS.PHASECHK.TRANS64.TRYWAIT P1, [R5+URZ+0x88], R7 ;  /* 0x00008807050075a7 */ /* 0x0022a400080211ff */
[----:B--2---:R-:W-:Y:S05]  /*89a0*/  @!P1 NANOSLEEP.SYNCS 0x989680 ;  /* 0x009896800000995d */ /* 0x004fea0003900000 */
[----:B------:R-:W2:Y:S02]  /*89b0*/  @!P1 SYNCS.PHASECHK.TRANS64 P1, [R5+URZ+0x88], R7 ;  /* 0x00008807050095a7 */ /* 0x000ea400080210ff */
[----:B--2---:R-:W-:Y:S05]  /*89c0*/  @!P1 BRA `(.L_x_132) ;  /* 0xfffffffc00f09947 */ /* 0x004fea000383ffff */
[----:B------:R-:W-:Y:S05]  /*89d0*/  BRA `(.L_x_133) ;  /* 0xffffffd8004c7947 */ /* 0x000fea000383ffff */
.L_x_60:
[----:B--2---:R2:W3:Y:S02]  /*89e0*/  SYNCS.PHASECHK.TRANS64.TRYWAIT P0, [R2+URZ+0x90], RZ ;  /* 0x000090ff020075a7 */ /* 0x0044e400080011ff */
[----:B---3--:R-:W-:Y:S05]  /*89f0*/  @!P0 NANOSLEEP.SYNCS 0x989680 ;  /* 0x009896800000895d */ /* 0x008fea0003900000 */
[----:B------:R-:W3:Y:S02]  /*8a00*/  @!P0 SYNCS.PHASECHK.TRANS64 P0, [R2+URZ+0x90], RZ ;  /* 0x000090ff020085a7 */ /* 0x000ee400080010ff */
[----:B---3--:R-:W-:Y:S05]  /*8a10*/  @!P0 BRA `(.L_x_60) ;  /* 0xfffffffc00f08947 */ /* 0x008fea000383ffff */
[----:B------:R-:W-:Y:S05]  /*8a20*/  BRA `(.L_x_134) ;  /* 0xffffffdc00d07947 */ /* 0x000fea000383ffff */
.L_x_63:
[----:B----4-:R4:W5:Y:S02]  /*8a30*/  SYNCS.PHASECHK.TRANS64.TRYWAIT P0, [R2+URZ+0x98], RZ ;  /* 0x000098ff020075a7 */ /* 0x01096400080011ff */
[----:B-----5:R-:W-:Y:S05]  /*8a40*/  @!P0 NANOSLEEP.SYNCS 0x989680 ;  /* 0x009896800000895d */ /* 0x020fea0003900000 */
[----:B------:R-:W5:Y:S02]  /*8a50*/  @!P0 SYNCS.PHASECHK.TRANS64 P0, [R2+URZ+0x98], RZ ;  /* 0x000098ff020085a7 */ /* 0x000f6400080010ff */
[----:B-----5:R-:W-:Y:S05]  /*8a60*/  @!P0 BRA `(.L_x_63) ;  /* 0xfffffffc00f08947 */ /* 0x020fea000383ffff */
[----:B------:R-:W-:Y:S05]  /*8a70*/  BRA `(.L_x_135) ;  /* 0xffffffe400007947 */ /* 0x000fea000383ffff */
.L_x_68:
[----:B------:R-:W-:Y:S02]  /*8a80*/  MOV R0, UR4 ;  /* 0x0000000400007c02 */ /* 0x000fe40008000f00 */
[----:B------:R-:W-:-:S07]  /*8a90*/  MOV R5, R4 ;  /* 0x0000000400057202 */ /* 0x000fce0000000f00 */
.L_x_136:
[----:B-1----:R1:W2:Y:S02]  /*8aa0*/  SYNCS.PHASECHK.TRANS64.TRYWAIT P0, [R0+URZ+0xb0], R5 ;  /* 0x0000b005000075a7 */ /* 0x0022a400080011ff */
[----:B--2---:R-:W-:Y:S05]  /*8ab0*/  @!P0 NANOSLEEP.SYNCS 0x989680 ;  /* 0x009896800000895d */ /* 0x004fea0003900000 */
[----:B------:R-:W2:Y:S02]  /*8ac0*/  @!P0 SYNCS.PHASECHK.TRANS64 P0, [R0+URZ+0xb0], R5 ;  /* 0x0000b005000085a7 */ /* 0x000ea400080010ff */
[----:B--2---:R-:W-:Y:S05]  /*8ad0*/  @!P0 BRA `(.L_x_136) ;  /* 0xfffffffc00f08947 */ /* 0x004fea000383ffff */
[----:B------:R-:W-:Y:S05]  /*8ae0*/  BRA `(.L_x_137) ;  /* 0xffffffec00007947 */ /* 0x000fea000383ffff */
        .weak           $__internal_0_$__cuda_sm10x_tcgen05_guardrail_trap_col_being_dealloced_not_returned_by_alloc
        .type           $__internal_0_$__cuda_sm10x_tcgen05_guardrail_trap_col_being_dealloced_not_returned_by_alloc,@function
        .size           $__internal_0_$__cuda_sm10x_tcgen05_guardrail_trap_col_being_dealloced_not_returned_by_alloc,($__internal_1_$__cuda_sm10x_tcgen05_guardrail_trap_phase_invalid_during_alloc - $__internal_0_$__cuda_sm10x_tcgen05_guardrail_trap_col_being_dealloced_not_returned_by_alloc)
$__internal_0_$__cuda_sm10x_tcgen05_guardrail_trap_col_being_dealloced_not_returned_by_alloc:
[----:B------:R-:W-:Y:S05]  /*8af0*/  BPT.TRAP 0x1 ;  /* 0x000000040000795c */ /* 0x000fea0000300000 */
[----:B------:R-:W-:-:S04]  /*8b00*/  HFMA2 R3, -RZ, RZ, 0, 0 ;  /* 0x00000000ff037431 */ /* 0x000fc800000001ff */
[----:B------:R-:W-:Y:S05]  /*8b10*/  RET.REL.NODEC R2 `(kernel_cutlass_kernel_flash_attncuteflash_bwd_sm100FlashAttentionBackwardSm100_object_at__tensor0000o6411101213_None_tensor0000o6411101213_None_tensor0000o6411101213_tensorptrf32gmemo1i64_0) ;  /* 0xffffff7402387950 */ /* 0x000fea0003c3ffff */
        .weak           $__internal_1_$__cuda_sm10x_tcgen05_guardrail_trap_phase_invalid_during_alloc
        .type           $__internal_1_$__cuda_sm10x_tcgen05_guardrail_trap_phase_invalid_during_alloc,@function
        .size           $__internal_1_$__cuda_sm10x_tcgen05_guardrail_trap_phase_invalid_during_alloc,($__internal_2_$__cuda_sm10x_tcgen05_guardrail_trap_unallocated_columns_being_dealloced - $__internal_1_$__cuda_sm10x_tcgen05_guardrail_trap_phase_invalid_during_alloc)
$__internal_1_$__cuda_sm10x_tcgen05_guardrail_trap_phase_invalid_during_alloc:
[----:B------:R-:W-:Y:S05]  /*8b20*/  BPT.TRAP 0x1 ;  /* 0x000000040000795c */ /* 0x000fea0000300000 */
[----:B------:R-:W-:-:S04]  /*8b30*/  MOV R3, 0x0 ;  /* 0x0000000000037802 */ /* 0x000fc80000000f00 */
[----:B------:R-:W-:Y:S05]  /*8b40*/  RET.REL.NODEC R2 `(kernel_cutlass_kernel_flash_attncuteflash_bwd_sm100FlashAttentionBackwardSm100_object_at__tensor0000o6411101213_None_tensor0000o6411101213_None_tensor0000o6411101213_tensorptrf32gmemo1i64_0) ;  /* 0xffffff74022c7950 */ /* 0x000fea0003c3ffff */
        .weak           $__internal_2_$__cuda_sm10x_tcgen05_guardrail_trap_unallocated_columns_being_dealloced
        .type           $__internal_2_$__cuda_sm10x_tcgen05_guardrail_trap_unallocated_columns_being_dealloced,@function
        .size           $__internal_2_$__cuda_sm10x_tcgen05_guardrail_trap_unallocated_columns_being_dealloced,(.L_x_141 - $__internal_2_$__cuda_sm10x_tcgen05_guardrail_trap_unallocated_columns_being_dealloced)
$__internal_2_$__cuda_sm10x_tcgen05_guardrail_trap_unallocated_columns_being_dealloced:
[----:B------:R-:W-:Y:S05]  /*8b50*/  BPT.TRAP 0x1 ;  /* 0x000000040000795c */ /* 0x000fea0000300000 */
[----:B------:R-:W-:-:S04]  /*8b60*/  HFMA2 R3, -RZ, RZ, 0, 0 ;  /* 0x00000000ff037431 */ /* 0x000fc800000001ff */
[----:B------:R-:W-:Y:S05]  /*8b70*/  RET.REL.NODEC R2 `(kernel_cutlass_kernel_flash_attncuteflash_bwd_sm100FlashAttentionBackwardSm100_object_at__tensor0000o6411101213_None_tensor0000o6411101213_None_tensor0000o6411101213_tensorptrf32gmemo1i64_0) ;  /* 0xffffff7402207950 */ /* 0x000fea0003c3ffff */
.L_x_138:
[----:B------:R-:W-:-:S00]  /*8b80*/  BRA `(.L_x_138) ;  /* 0xfffffffc00fc7947 */ /* 0x000fc0000383ffff */
[----:B------:R-:W-:-:S00]  /*8b90*/  NOP ;  /* 0x0000000000007918 */ /* 0x000fc00000000000 */
        /* <DEDUP_REMOVED lines=14> */
.L_x_141:


//--------------------- .nv.shared.kernel_cutlass_kernel_flash_attncuteflash_bwd_sm100FlashAttentionBackwardSm100_object_at__tensor0000o6411101213_None_tensor0000o6411101213_None_tensor0000o6411101213_tensorptrf32gmemo1i64_0 --------------------------
	.section	.nv.shared.kernel_cutlass_kernel_flash_attncuteflash_bwd_sm100FlashAttentionBackwardSm100_object_at__tensor0000o6411101213_None_tensor0000o6411101213_None_tensor0000o6411101213_tensorptrf32gmemo1i64_0,"aw",@nobits
	.sectionflags	@""
	.align	1024
	.zero		1024


//--------------------- .nv.shared.reserved.0     --------------------------
	.section	.nv.shared.reserved.0,"aw",@nobits
	.align	8
	.weak		__nv_reservedSMEM_offset_0_alias
	.size		__nv_reservedSMEM_offset_0_alias, 0, 64
	.other		__nv_reservedSMEM_offset_0_alias,@"STO_CUDA_RESERVED_SHARED STV_DEFAULT"
__nv_reservedSMEM_offset_0_alias:
	.zero		0
.nv.shared.reserved.0:
	.zero		64
	.weak		__nv_reservedSMEM_allocation_phase
	.type		__nv_reservedSMEM_allocation_phase,@object
	.size		__nv_reservedSMEM_allocation_phase,(.L_0 - __nv_reservedSMEM_allocation_phase)
__nv_reservedSMEM_allocation_phase:
	.zero		1
.L_0:
	.zero		7
	.weak		__nv_reservedSMEM_devtool_atexit_pc
	.type		__nv_reservedSMEM_devtool_atexit_pc,@object
	.size		__nv_reservedSMEM_devtool_atexit_pc,(__nv_reservedSMEM_allocation_mask - __nv_reservedSMEM_devtool_atexit_pc)
__nv_reservedSMEM_devtool_atexit_pc:
	.zero		8
	.weak		__nv_reservedSMEM_allocation_mask
	.type		__nv_reservedSMEM_allocation_mask,@object
	.size		__nv_reservedSMEM_allocation_mask,(.L_2 - __nv_reservedSMEM_allocation_mask)
__nv_reservedSMEM_allocation_mask:
	.zero		4
.L_2:


//--------------------- .nv.constant0.kernel_cutlass_kernel_flash_attncuteflash_bwd_sm100FlashAttentionBackwardSm100_object_at__tensor0000o6411101213_None_tensor0000o6411101213_None_tensor0000o6411101213_tensorptrf32gmemo1i64_0 --------------------------
	.section	.nv.constant0.kernel_cutlass_kernel_flash_attncuteflash_bwd_sm100FlashAttentionBackwardSm100_object_at__tensor0000o6411101213_None_tensor0000o6411101213_None_tensor0000o6411101213_tensorptrf32gmemo1i64_0,"a",@progbits
	.sectionflags	@""
	.align	4
.nv.constant0.kernel_cutlass_kernel_flash_attncuteflash_bwd_sm100FlashAttentionBackwardSm100_object_at__tensor0000o6411101213_None_tensor0000o6411101213_None_tensor0000o6411101213_tensorptrf32gmemo1i64_0:
	.zero		2032


//--------------------- SYMBOLS --------------------------

	.type		.nv.reservedSmem.offset0,@object
	.size		.nv.reservedSmem.offset0,0x4
	.type		.nv.reservedSmem.cap,@object
	.size		.nv.reservedSmem.cap,0x4
